	.headerflags	@"EF_CUDA_TEXMODE_UNIFIED EF_CUDA_64BIT_ADDRESS EF_CUDA_SM86 EF_CUDA_VIRTUAL_SM(EF_CUDA_SM86)"
	.elftype	@"ET_EXEC"


//--------------------- .nv.info                  --------------------------
	.section	.nv.info,"",@"SHT_CUDA_INFO"
	.align	4


	//----- nvinfo : EIATTR_REGCOUNT
	.align		4
        /*0000*/ 	.byte	0x04, 0x2f
        /*0002*/ 	.short	(.L_1 - .L_0)
	.align		4
.L_0:
        /*0004*/ 	.word	index@(matmul_kernel)
        /*0008*/ 	.word	0x000000a8


	//----- nvinfo : EIATTR_MIN_STACK_SIZE
	.align		4
.L_1:
        /*000c*/ 	.byte	0x04, 0x12
        /*000e*/ 	.short	(.L_3 - .L_2)
	.align		4
.L_2:
        /*0010*/ 	.word	index@(matmul_kernel)
        /*0014*/ 	.word	0x00000000


	//----- nvinfo : EIATTR_FRAME_SIZE
	.align		4
.L_3:
        /*0018*/ 	.byte	0x04, 0x11
        /*001a*/ 	.short	(.L_5 - .L_4)
	.align		4
.L_4:
        /*001c*/ 	.word	index@(matmul_kernel)
        /*0020*/ 	.word	0x00000000


	//----- nvinfo : EIATTR_MIN_STACK_SIZE
	.align		4
.L_5:
        /*0024*/ 	.byte	0x04, 0x12
        /*0026*/ 	.short	(.L_7 - .L_6)
	.align		4
.L_6:
        /*0028*/ 	.word	index@(matmul_kernel)
        /*002c*/ 	.word	0x00000000
.L_7:


//--------------------- .nv.info.matmul_kernel    --------------------------
	.section	.nv.info.matmul_kernel,"",@"SHT_CUDA_INFO"
	.sectionflags	@""
	.align	4


	//----- nvinfo : EIATTR_CUDA_API_VERSION
	.align		4
        /*0000*/ 	.byte	0x04, 0x37
        /*0002*/ 	.short	(.L_9 - .L_8)
.L_8:
        /*0004*/ 	.word	0x0000007c


	//----- nvinfo : EIATTR_SW2861232_WAR
	.align		4
.L_9:
        /*0008*/ 	.byte	0x01, 0x35
	.zero		2


	//----- nvinfo : EIATTR_PARAM_CBANK
	.align		4
        /*000c*/ 	.byte	0x04, 0x0a
        /*000e*/ 	.short	(.L_11 - .L_10)
	.align		4
.L_10:
        /*0010*/ 	.word	index@(.nv.constant0.matmul_kernel)
        /*0014*/ 	.short	0x0160
        /*0016*/ 	.short	0x0038


	//----- nvinfo : EIATTR_CBANK_PARAM_SIZE
	.align		4
.L_11:
        /*0018*/ 	.byte	0x03, 0x19
        /*001a*/ 	.short	0x0038


	//----- nvinfo : EIATTR_KPARAM_INFO
	.align		4
        /*001c*/ 	.byte	0x04, 0x17
        /*001e*/ 	.short	(.L_13 - .L_12)
.L_12:
        /*0020*/ 	.word	0x00000000
        /*0024*/ 	.short	0x0009
        /*0026*/ 	.short	0x0030
        /*0028*/ 	.byte	0x00, 0xf4, 0x21, 0x00


	//----- nvinfo : EIATTR_KPARAM_INFO
	.align		4
.L_13:
        /*002c*/ 	.byte	0x04, 0x17
        /*002e*/ 	.short	(.L_15 - .L_14)
.L_14:
        /*0030*/ 	.word	0x00000000
        /*0034*/ 	.short	0x0008
        /*0036*/ 	.short	0x002c
        /*0038*/ 	.byte	0x00, 0xf0, 0x11, 0x00


	//----- nvinfo : EIATTR_KPARAM_INFO
	.align		4
.L_15:
        /*003c*/ 	.byte	0x04, 0x17
        /*003e*/ 	.short	(.L_17 - .L_16)
.L_16:
        /*0040*/ 	.word	0x00000000
        /*0044*/ 	.short	0x0007
        /*0046*/ 	.short	0x0028
        /*0048*/ 	.byte	0x00, 0xf0, 0x11, 0x00


	//----- nvinfo : EIATTR_KPARAM_INFO
	.align		4
.L_17:
        /*004c*/ 	.byte	0x04, 0x17
        /*004e*/ 	.short	(.L_19 - .L_18)
.L_18:
        /*0050*/ 	.word	0x00000000
        /*0054*/ 	.short	0x0006
        /*0056*/ 	.short	0x0024
        /*0058*/ 	.byte	0x00, 0xf0, 0x11, 0x00


	//----- nvinfo : EIATTR_KPARAM_INFO
	.align		4
.L_19:
        /*005c*/ 	.byte	0x04, 0x17
        /*005e*/ 	.short	(.L_21 - .L_20)
.L_20:
        /*0060*/ 	.word	0x00000000
        /*0064*/ 	.short	0x0005
        /*0066*/ 	.short	0x0020
        /*0068*/ 	.byte	0x00, 0xf0, 0x11, 0x00


	//----- nvinfo : EIATTR_KPARAM_INFO
	.align		4
.L_21:
        /*006c*/ 	.byte	0x04, 0x17
        /*006e*/ 	.short	(.L_23 - .L_22)
.L_22:
        /*0070*/ 	.word	0x00000000
        /*0074*/ 	.short	0x0004
        /*0076*/ 	.short	0x001c
        /*0078*/ 	.byte	0x00, 0xf0, 0x11, 0x00


	//----- nvinfo : EIATTR_KPARAM_INFO
	.align		4
.L_23:
        /*007c*/ 	.byte	0x04, 0x17
        /*007e*/ 	.short	(.L_25 - .L_24)
.L_24:
        /*0080*/ 	.word	0x00000000
        /*0084*/ 	.short	0x0003
        /*0086*/ 	.short	0x0018
        /*0088*/ 	.byte	0x00, 0xf0, 0x11, 0x00


	//----- nvinfo : EIATTR_KPARAM_INFO
	.align		4
.L_25:
        /*008c*/ 	.byte	0x04, 0x17
        /*008e*/ 	.short	(.L_27 - .L_26)
.L_26:
        /*0090*/ 	.word	0x00000000
        /*0094*/ 	.short	0x0002
        /*0096*/ 	.short	0x0010
        /*0098*/ 	.byte	0x00, 0xf4, 0x21, 0x00


	//----- nvinfo : EIATTR_KPARAM_INFO
	.align		4
.L_27:
        /*009c*/ 	.byte	0x04, 0x17
        /*009e*/ 	.short	(.L_29 - .L_28)
.L_28:
        /*00a0*/ 	.word	0x00000000
        /*00a4*/ 	.short	0x0001
        /*00a6*/ 	.short	0x0008
        /*00a8*/ 	.byte	0x00, 0xf4, 0x21, 0x00


	//----- nvinfo : EIATTR_KPARAM_INFO
	.align		4
.L_29:
        /*00ac*/ 	.byte	0x04, 0x17
        /*00ae*/ 	.short	(.L_31 - .L_30)
.L_30:
        /*00b0*/ 	.word	0x00000000
        /*00b4*/ 	.short	0x0000
        /*00b6*/ 	.short	0x0000
        /*00b8*/ 	.byte	0x00, 0xf4, 0x21, 0x00


	//----- nvinfo : EIATTR_MAXREG_COUNT
	.align		4
.L_31:
        /*00bc*/ 	.byte	0x03, 0x1b
        /*00be*/ 	.short	0x00ff


	//----- nvinfo : EIATTR_EXIT_INSTR_OFFSETS
	.align		4
        /*00c0*/ 	.byte	0x04, 0x1c
        /*00c2*/ 	.short	(.L_33 - .L_32)


	//   ....[0]....
.L_32:
        /*00c4*/ 	.word	0x000025f0


	//   ....[1]....
        /*00c8*/ 	.word	0x00002660


	//----- nvinfo : EIATTR_REQNTID
	.align		4
.L_33:
        /*00cc*/ 	.byte	0x04, 0x10
        /*00ce*/ 	.short	(.L_35 - .L_34)
.L_34:
        /*00d0*/ 	.word	0x00000080
        /*00d4*/ 	.word	0x00000001
        /*00d8*/ 	.word	0x00000001
.L_35:


//--------------------- .nv.callgraph             --------------------------
	.section	.nv.callgraph,"",@"SHT_CUDA_CALLGRAPH"
	.align	4
	.sectionentsize	8
	.align		4
        /*0000*/ 	.word	0x00000000
	.align		4
        /*0004*/ 	.word	0xffffffff
	.align		4
        /*0008*/ 	.word	0x00000000
	.align		4
        /*000c*/ 	.word	0xfffffffe
	.align		4
        /*0010*/ 	.word	0x00000000
	.align		4
        /*0014*/ 	.word	0xfffffffd
	.align		4
        /*0018*/ 	.word	0x00000000
	.align		4
        /*001c*/ 	.word	0xfffffffc


//--------------------- .nv.rel.action            --------------------------
	.section	.nv.rel.action,"",@"SHT_CUDA_RELOCINFO"
	.align	8
	.sectionentsize	8
        /*0000*/ 	.byte	0x73, 0x00, 0x00, 0x00, 0x00, 0x00, 0x00, 0x00, 0x00, 0x00, 0x00, 0x11, 0x25, 0x00, 0x05, 0x36


//--------------------- .nv.constant0.matmul_kernel --------------------------
	.section	.nv.constant0.matmul_kernel,"a",@progbits
	.sectionflags	@""
	.align	4
.nv.constant0.matmul_kernel:
	.zero		408


//--------------------- .text.matmul_kernel       --------------------------
	.section	.text.matmul_kernel,"ax",@progbits
	.sectionflags	@"SHF_BARRIERS=1"
	.sectioninfo	@"SHI_REGISTERS=168"
	.align	128
        .global         matmul_kernel
        .type           matmul_kernel,@function
        .size           matmul_kernel,(.L_x_4 - matmul_kernel)
        .other          matmul_kernel,@"STO_CUDA_ENTRY STV_DEFAULT"
matmul_kernel:
.text.matmul_kernel:
[----:B------:R-:W-:Y:S02]  /*0000*/  IMAD.MOV.U32 R1, RZ, RZ, c[0x0][0x28] ;  /* 0x00000a00ff017624 */ /* 0x000fe400078e00ff */
[----:B------:R-:W1:Y:S01]  /*0010*/  S2R R164, SR_TID.X ;  /* 0x0000000000a47919 */ /* 0x000e620000002100 */
[----:B------:R-:W-:Y:S01]  /*0020*/  IMAD.MOV.U32 R155, RZ, RZ, 0x3f ;  /* 0x0000003fff9b7424 */ /* 0x000fe200078e00ff */
[----:B------:R-:W-:Y:S01]  /*0030*/  ULDC.64 UR10, c[0x0][0x118] ;  /* 0x00004600000a7ab9 */ /* 0x000fe20000000a00 */
[----:B------:R-:W-:Y:S01]  /*0040*/  IMAD.MOV.U32 R6, RZ, RZ, c[0x0][0x184] ;  /* 0x00006100ff067624 */ /* 0x000fe200078e00ff */
[----:B------:R-:W2:Y:S01]  /*0050*/  S2R R3, SR_CTAID.Y ;  /* 0x0000000000037919 */ /* 0x000ea20000002600 */
[----:B------:R-:W-:Y:S01]  /*0060*/  IMAD.MOV.U32 R156, RZ, RZ, 0x2 ;  /* 0x00000002ff9c7424 */ /* 0x000fe200078e00ff */
[----:B------:R-:W-:Y:S01]  /*0070*/  IADD3 R155, R155, c[0x0][0x180], RZ ;  /* 0x000060009b9b7a10 */ /* 0x000fe20007ffe0ff */
[----:B------:R-:W-:Y:S01]  /*0080*/  IMAD.MOV.U32 R14, RZ, RZ, c[0x0][0x188] ;  /* 0x00006200ff0e7624 */ /* 0x000fe200078e00ff */
[----:B------:R-:W3:Y:S01]  /*0090*/  S2R R127, SR_CTAID.X ;  /* 0x00000000007f7919 */ /* 0x000ee20000002500 */
[----:B------:R-:W-:Y:S01]  /*00a0*/  ULDC UR6, c[0x0][0x180] ;  /* 0x0000600000067ab9 */ /* 0x000fe20000000800 */
[----:B------:R-:W-:Y:S01]  /*00b0*/  ISETP.GT.AND P0, PT, R155, 0x3f, PT ;  /* 0x0000003f9b00780c */ /* 0x000fe20003f04270 */
[----:B------:R-:W-:Y:S01]  /*00c0*/  UIADD3 UR4, UR6, -0x40, URZ ;  /* 0xffffffc006047890 */ /* 0x000fe2000fffe03f */
[----:B------:R-:W-:-:S02]  /*00d0*/  IMAD.SHL.U32 R162, R14, 0x40, RZ ;  /* 0x000000400ea27824 */ /* 0x000fc400078e00ff */
[----:B------:R-:W-:Y:S01]  /*00e0*/  SEL R0, RZ, 0x10, !P0 ;  /* 0x00000010ff007807 */ /* 0x000fe20004000000 */
[C---:B-1----:R-:W-:Y:S01]  /*00f0*/  IMAD.SHL.U32 R163, R164.reuse, 0x8, RZ ;  /* 0x00000008a4a37824 */ /* 0x042fe200078e00ff */
[----:B------:R-:W-:Y:S02]  /*0100*/  SHF.R.U32.HI R143, RZ, 0x3, R164 ;  /* 0x00000003ff8f7819 */ /* 0x000fe400000116a4 */
[----:B------:R-:W-:Y:S02]  /*0110*/  LOP3.LUT R165, R164, 0x10, RZ, 0xc0, !PT ;  /* 0x00000010a4a57812 */ /* 0x000fe400078ec0ff */
[----:B------:R-:W-:Y:S02]  /*0120*/  LOP3.LUT R150, R163, 0x38, RZ, 0xc0, !PT ;  /* 0x00000038a3967812 */ /* 0x000fe400078ec0ff */
[----:B------:R-:W-:Y:S02]  /*0130*/  SGXT.U32 R143, R143, 0x4 ;  /* 0x000000048f8f781a */ /* 0x000fe40000000000 */
[----:B------:R-:W-:Y:S01]  /*0140*/  ISETP.GE.AND P1, PT, R150, c[0x0][0x180], PT ;  /* 0x0000600096007a0c */ /* 0x000fe20003f26270 */
[----:B---3--:R-:W-:Y:S01]  /*0150*/  IMAD R127, R127, 0x40, R150 ;  /* 0x000000407f7f7824 */ /* 0x008fe200078e0296 */
[----:B------:R-:W-:-:S02]  /*0160*/  LOP3.LUT R159, R143, 0x10, RZ, 0xfc, !PT ;  /* 0x000000108f9f7812 */ /* 0x000fc400078efcff */
[----:B------:R-:W-:Y:S02]  /*0170*/  SEL R2, R0, RZ, !P1 ;  /* 0x000000ff00027207 */ /* 0x000fe40004800000 */
[C---:B------:R-:W-:Y:S02]  /*0180*/  ISETP.GE.AND P1, PT, R143.reuse, c[0x0][0x180], PT ;  /* 0x000060008f007a0c */ /* 0x040fe40003f26270 */
[C---:B------:R-:W-:Y:S02]  /*0190*/  LOP3.LUT R158, R143.reuse, 0x20, RZ, 0xfc, !PT ;  /* 0x000000208f9e7812 */ /* 0x040fe400078efcff */
[----:B------:R-:W-:Y:S02]  /*01a0*/  LOP3.LUT R157, R143, 0x30, RZ, 0xfc, !PT ;  /* 0x000000308f9d7812 */ /* 0x000fe400078efcff */
[----:B------:R-:W-:Y:S02]  /*01b0*/  ISETP.NE.U32.AND P6, PT, R2, RZ, PT ;  /* 0x000000ff0200720c */ /* 0x000fe40003fc5070 */
[----:B------:R-:W-:-:S02]  /*01c0*/  SEL R2, R0, RZ, !P1 ;  /* 0x000000ff00027207 */ /* 0x000fc40004800000 */
[----:B------:R-:W-:Y:S02]  /*01d0*/  ISETP.GE.AND P1, PT, R159, c[0x0][0x180], PT ;  /* 0x000060009f007a0c */ /* 0x000fe40003f26270 */
[----:B------:R-:W-:Y:S02]  /*01e0*/  ISETP.GE.AND P3, PT, R158, c[0x0][0x180], PT ;  /* 0x000060009e007a0c */ /* 0x000fe40003f66270 */
[----:B------:R-:W-:Y:S02]  /*01f0*/  ISETP.GE.AND P4, PT, R157, c[0x0][0x180], PT ;  /* 0x000060009d007a0c */ /* 0x000fe40003f86270 */
[----:B------:R-:W-:Y:S02]  /*0200*/  ISETP.NE.U32.AND P2, PT, R2, RZ, PT ;  /* 0x000000ff0200720c */ /* 0x000fe40003f45070 */
[C---:B------:R-:W-:Y:S02]  /*0210*/  SEL R2, R0.reuse, RZ, !P1 ;  /* 0x000000ff00027207 */ /* 0x040fe40004800000 */
[----:B------:R-:W-:-:S02]  /*0220*/  SEL R4, R0, RZ, !P3 ;  /* 0x000000ff00047207 */ /* 0x000fc40005800000 */
[----:B------:R-:W-:Y:S02]  /*0230*/  SEL R0, R0, RZ, !P4 ;  /* 0x000000ff00007207 */ /* 0x000fe40006000000 */
[----:B------:R-:W-:Y:S02]  /*0240*/  ISETP.NE.U32.AND P5, PT, R2, RZ, PT ;  /* 0x000000ff0200720c */ /* 0x000fe40003fa5070 */
[----:B------:R-:W-:Y:S01]  /*0250*/  ISETP.NE.U32.AND P1, PT, R0, RZ, PT ;  /* 0x000000ff0000720c */ /* 0x000fe20003f25070 */
[----:B--2---:R-:W-:Y:S01]  /*0260*/  IMAD.SHL.U32 R0, R3, 0x80, RZ ;  /* 0x0000008003007824 */ /* 0x004fe200078e00ff */
[----:B------:R-:W-:Y:S01]  /*0270*/  LOP3.LUT R2, R163, 0x38, R164, 0x48, !PT ;  /* 0x00000038a3027812 */ /* 0x000fe200078e48a4 */
[C---:B------:R-:W-:Y:S01]  /*0280*/  IMAD R3, R143.reuse, c[0x0][0x188], RZ ;  /* 0x000062008f037a24 */ /* 0x040fe200078e02ff */
[----:B------:R-:W-:Y:S02]  /*0290*/  ISETP.NE.U32.AND P4, PT, R4, RZ, PT ;  /* 0x000000ff0400720c */ /* 0x000fe40003f85070 */
[----:B------:R-:W-:Y:S01]  /*02a0*/  LOP3.LUT R144, R143, R0, RZ, 0xfc, !PT ;  /* 0x000000008f907212 */ /* 0x000fe200078efcff */
[----:B------:R-:W-:Y:S01]  /*02b0*/  IMAD.WIDE R100, R3, R156, c[0x0][0x168] ;  /* 0x00005a0003647625 */ /* 0x000fe200078e029c */
[----:B------:R-:W-:-:S02]  /*02c0*/  LOP3.LUT R146, R0, 0x10, R143, 0xfe, !PT ;  /* 0x0000001000927812 */ /* 0x000fc400078efe8f */
[--C-:B------:R-:W-:Y:S01]  /*02d0*/  LOP3.LUT R149, R0, 0x20, R143.reuse, 0xfe, !PT ;  /* 0x0000002000957812 */ /* 0x100fe200078efe8f */
[----:B------:R-:W-:Y:S01]  /*02e0*/  IMAD R125, R144, c[0x0][0x184], RZ ;  /* 0x00006100907d7a24 */ /* 0x000fe200078e02ff */
[----:B------:R-:W-:Y:S01]  /*02f0*/  LOP3.LUT R148, R0, 0x30, R143, 0xfe, !PT ;  /* 0x0000003000947812 */ /* 0x000fe200078efe8f */
[----:B------:R-:W-:Y:S01]  /*0300*/  IMAD R123, R146, c[0x0][0x184], RZ ;  /* 0x00006100927b7a24 */ /* 0x000fe200078e02ff */
[----:B------:R-:W-:Y:S01]  /*0310*/  ISETP.GE.AND P3, PT, R150, UR4, PT ;  /* 0x0000000496007c0c */ /* 0x000fe2000bf66270 */
[----:B------:R-:W-:Y:S01]  /*0320*/  IMAD R113, R6, 0x40, R125 ;  /* 0x0000004006717824 */ /* 0x000fe200078e027d */
[----:B------:R-:W-:Y:S01]  /*0330*/  LOP3.LUT R128, R164, 0x20, RZ, 0xc0, !PT ;  /* 0x00000020a4807812 */ /* 0x000fe200078ec0ff */
[----:B------:R-:W-:Y:S01]  /*0340*/  IMAD R121, R149, c[0x0][0x184], RZ ;  /* 0x0000610095797a24 */ /* 0x000fe200078e02ff */
[----:B------:R-:W-:Y:S01]  /*0350*/  SEL R5, RZ, 0x10, P3 ;  /* 0x00000010ff057807 */ /* 0x000fe20001800000 */
[----:B------:R-:W-:Y:S01]  /*0360*/  IMAD R111, R6, 0x10, R113 ;  /* 0x00000010066f7824 */ /* 0x000fe200078e0271 */
[----:B------:R-:W-:Y:S01]  /*0370*/  ISETP.GT.AND P3, PT, R155, 0x7f, PT ;  /* 0x0000007f9b00780c */ /* 0x000fe20003f64270 */
[----:B------:R-:W-:Y:S01]  /*0380*/  IMAD R3, R14, 0x10, R3 ;  /* 0x000000100e037824 */ /* 0x000fe200078e0203 */
[----:B------:R-:W-:Y:S01]  /*0390*/  LOP3.LUT R15, R164, 0x40, RZ, 0xc0, !PT ;  /* 0x00000040a40f7812 */ /* 0x000fe200078ec0ff */
[----:B------:R-:W-:Y:S01]  /*03a0*/  IMAD R115, R148, c[0x0][0x184], RZ ;  /* 0x0000610094737a24 */ /* 0x000fe200078e02ff */
[----:B------:R-:W-:Y:S01]  /*03b0*/  SEL R5, R5, RZ, P3 ;  /* 0x000000ff05057207 */ /* 0x000fe20001800000 */
[----:B------:R-:W-:Y:S01]  /*03c0*/  IMAD R109, R6, 0x10, R111 ;  /* 0x00000010066d7824 */ /* 0x000fe200078e026f */
[--C-:B------:R-:W-:Y:S01]  /*03d0*/  LOP3.LUT R154, R143, 0x40, R0.reuse, 0xfe, !PT ;  /* 0x000000408f9a7812 */ /* 0x100fe200078efe00 */
[----:B------:R-:W-:Y:S01]  /*03e0*/  IMAD.WIDE R124, R125, R156, c[0x0][0x160] ;  /* 0x000058007d7c7625 */ /* 0x000fe200078e029c */
[----:B------:R-:W-:-:S02]  /*03f0*/  LOP3.LUT R153, R143, 0x50, R0, 0xfe, !PT ;  /* 0x000000508f997812 */ /* 0x000fc400078efe00 */
[--C-:B------:R-:W-:Y:S01]  /*0400*/  LOP3.LUT R152, R143, 0x60, R0.reuse, 0xfe, !PT ;  /* 0x000000608f987812 */ /* 0x100fe200078efe00 */
[-C--:B------:R-:W-:Y:S01]  /*0410*/  IMAD.WIDE R122, R123, R156.reuse, c[0x0][0x160] ;  /* 0x000058007b7a7625 */ /* 0x080fe200078e029c */
[C---:B------:R-:W-:Y:S02]  /*0420*/  LOP3.LUT R151, R143.reuse, 0x70, R0, 0xfe, !PT ;  /* 0x000000708f977812 */ /* 0x040fe400078efe00 */
[----:B------:R-:W-:Y:S01]  /*0430*/  SHF.R.S32.HI R145, RZ, 0x1f, R127 ;  /* 0x0000001fff917819 */ /* 0x000fe2000001147f */
[----:B------:R-:W-:Y:S02]  /*0440*/  IMAD R2, R143, 0x40, R2 ;  /* 0x000000408f027824 */ /* 0x000fe400078e0202 */
[----:B------:R-:W-:-:S04]  /*0450*/  IMAD.WIDE R120, R121, R156, c[0x0][0x160] ;  /* 0x0000580079787625 */ /* 0x000fc800078e029c */
[----:B------:R-:W-:-:S04]  /*0460*/  IMAD.WIDE R114, R115, R156, c[0x0][0x160] ;  /* 0x0000580073727625 */ /* 0x000fc800078e029c */
[----:B------:R-:W-:-:S04]  /*0470*/  IMAD.WIDE R98, R3, R156, c[0x0][0x168] ;  /* 0x00005a0003627625 */ /* 0x000fc800078e029c */
[----:B------:R-:W-:Y:S02]  /*0480*/  IMAD R103, R6, 0x10, R109 ;  /* 0x0000001006677824 */ /* 0x000fe400078e026d */
[----:B------:R-:W-:-:S04]  /*0490*/  IMAD.WIDE R112, R113, R156, c[0x0][0x160] ;  /* 0x0000580071707625 */ /* 0x000fc800078e029c */
[----:B------:R-:W-:Y:S02]  /*04a0*/  IMAD R3, R14, 0x10, R3 ;  /* 0x000000100e037824 */ /* 0x000fe400078e0203 */
[----:B------:R-:W-:-:S04]  /*04b0*/  IMAD.WIDE R110, R111, R156, c[0x0][0x160] ;  /* 0x000058006f6e7625 */ /* 0x000fc800078e029c */
[----:B------:R-:W-:Y:S02]  /*04c0*/  IMAD.SHL.U32 R4, R2, 0x2, RZ ;  /* 0x0000000202047824 */ /* 0x000fe400078e00ff */
[----:B------:R-:W-:-:S04]  /*04d0*/  IMAD.WIDE.U32 R124, R150, 0x2, R124 ;  /* 0x00000002967c7825 */ /* 0x000fc800078e007c */
[----:B------:R-:W-:Y:S01]  /*04e0*/  IMAD.WIDE R108, R109, R156, c[0x0][0x160] ;  /* 0x000058006d6c7625 */ /* 0x000fe200078e029c */
[----:B------:R1:W-:Y:S03]  /*04f0*/  LDGSTS.E.BYPASS.128 [R4], [R124.64], P6 ;  /* 0x000000007c047fae */ /* 0x0003e6000b101c4a */
[----:B------:R-:W-:-:S04]  /*0500*/  IMAD.WIDE.U32 R122, R150, 0x2, R122 ;  /* 0x00000002967a7825 */ /* 0x000fc800078e007a */
[----:B------:R-:W-:Y:S01]  /*0510*/  IMAD.WIDE R102, R103, R156, c[0x0][0x160] ;  /* 0x0000580067667625 */ /* 0x000fe200078e029c */
[----:B------:R1:W-:Y:S03]  /*0520*/  LDGSTS.E.BYPASS.128 [R4+0x800], [R122.64], P6 ;  /* 0x008000007a047fae */ /* 0x0003e6000b101c4a */
[----:B------:R-:W-:-:S04]  /*0530*/  IMAD.WIDE.U32 R120, R150, 0x2, R120 ;  /* 0x0000000296787825 */ /* 0x000fc800078e0078 */
[----:B------:R-:W-:Y:S01]  /*0540*/  IMAD R7, R14, 0x10, R3 ;  /* 0x000000100e077824 */ /* 0x000fe200078e0203 */
[----:B------:R1:W-:Y:S01]  /*0550*/  LDGSTS.E.BYPASS.128 [R4+0x1000], [R120.64], P6 ;  /* 0x0100000078047fae */ /* 0x0003e2000b101c4a */
[----:B------:R-:W-:-:S04]  /*0560*/  IMAD.WIDE.U32 R114, R150, 0x2, R114 ;  /* 0x0000000296727825 */ /* 0x000fc800078e0072 */
[C---:B------:R-:W-:Y:S01]  /*0570*/  IMAD.WIDE.U32 R112, R150.reuse, 0x2, R112 ;  /* 0x0000000296707825 */ /* 0x040fe200078e0070 */
[----:B------:R1:W-:Y:S03]  /*0580*/  LDGSTS.E.BYPASS.128 [R4+0x1800], [R114.64], P6 ;  /* 0x0180000072047fae */ /* 0x0003e6000b101c4a */
[C---:B------:R-:W-:Y:S01]  /*0590*/  IMAD.WIDE.U32 R110, R150.reuse, 0x2, R110 ;  /* 0x00000002966e7825 */ /* 0x040fe200078e006e */
[----:B------:R1:W-:Y:S03]  /*05a0*/  LDGSTS.E.BYPASS.128 [R4+0x2000], [R112.64], P6 ;  /* 0x0200000070047fae */ /* 0x0003e6000b101c4a */
[----:B------:R-:W-:Y:S01]  /*05b0*/  IMAD.WIDE R96, R3, R156, c[0x0][0x168] ;  /* 0x00005a0003607625 */ /* 0x000fe200078e029c */
[----:B------:R1:W-:Y:S03]  /*05c0*/  LDGSTS.E.BYPASS.128 [R4+0x2800], [R110.64], P6 ;  /* 0x028000006e047fae */ /* 0x0003e6000b101c4a */
[----:B------:R-:W-:-:S04]  /*05d0*/  IMAD.WIDE.U32 R108, R150, 0x2, R108 ;  /* 0x00000002966c7825 */ /* 0x000fc800078e006c */
[----:B------:R-:W-:Y:S01]  /*05e0*/  IMAD.WIDE R6, R7, R156, c[0x0][0x168] ;  /* 0x00005a0007067625 */ /* 0x000fe200078e029c */
[----:B------:R1:W-:Y:S03]  /*05f0*/  LDGSTS.E.BYPASS.128 [R4+0x3000], [R108.64], P6 ;  /* 0x030000006c047fae */ /* 0x0003e6000b101c4a */
[----:B------:R-:W-:-:S04]  /*0600*/  IMAD.WIDE.U32 R102, R150, 0x2, R102 ;  /* 0x0000000296667825 */ /* 0x000fc800078e0066 */
[----:B------:R-:W-:Y:S01]  /*0610*/  IMAD.WIDE R100, R127, 0x2, R100 ;  /* 0x000000027f647825 */ /* 0x000fe200078e0264 */
[----:B------:R1:W-:Y:S01]  /*0620*/  LDGSTS.E.BYPASS.128 [R4+0x3800], [R102.64], P6 ;  /* 0x0380000066047fae */ /* 0x0003e2000b101c4a */
[----:B------:R-:W-:Y:S02]  /*0630*/  ISETP.GE.AND P6, PT, R143, UR4, PT ;  /* 0x000000048f007c0c */ /* 0x000fe4000bfc6270 */
[C---:B------:R-:W-:Y:S01]  /*0640*/  IMAD.WIDE R98, R127.reuse, 0x2, R98 ;  /* 0x000000027f627825 */ /* 0x040fe200078e0262 */
[----:B------:R-:W0:Y:S01]  /*0650*/  LDGDEPBAR ;  /* 0x00000000000079af */ /* 0x000e220000000000 */
[----:B------:R-:W-:Y:S02]  /*0660*/  SEL R2, RZ, 0x10, P6 ;  /* 0x00000010ff027807 */ /* 0x000fe40003000000 */
[----:B------:R-:W-:Y:S01]  /*0670*/  IMAD.WIDE R96, R127, 0x2, R96 ;  /* 0x000000027f607825 */ /* 0x000fe200078e0260 */
[----:B------:R1:W-:Y:S01]  /*0680*/  LDGSTS.E.BYPASS.128 [R4+0x8000], [R100.64], P2 ;  /* 0x0800000064047fae */ /* 0x0003e20009101c4a */
[----:B------:R-:W-:-:S02]  /*0690*/  ISETP.NE.U32.AND P2, PT, R5, RZ, PT ;  /* 0x000000ff0500720c */ /* 0x000fc40003f45070 */
[----:B------:R-:W-:Y:S01]  /*06a0*/  IMAD.WIDE R6, R127, 0x2, R6 ;  /* 0x000000027f067825 */ /* 0x000fe200078e0206 */
[----:B------:R1:W-:Y:S01]  /*06b0*/  LDGSTS.E.BYPASS.128 [R4+0x8800], [R98.64], P5 ;  /* 0x0880000062047fae */ /* 0x0003e2000a901c4a */
[----:B------:R-:W-:Y:S02]  /*06c0*/  ISETP.GE.AND P5, PT, R159, UR4, PT ;  /* 0x000000049f007c0c */ /* 0x000fe4000bfa6270 */
[----:B------:R-:W-:Y:S01]  /*06d0*/  ISETP.GE.AND P6, PT, R158, UR4, PT ;  /* 0x000000049e007c0c */ /* 0x000fe2000bfc6270 */
[----:B------:R1:W-:Y:S01]  /*06e0*/  LDGSTS.E.BYPASS.128 [R4+0x9000], [R96.64], P4 ;  /* 0x0900000060047fae */ /* 0x0003e2000a101c4a */
[----:B------:R-:W-:Y:S01]  /*06f0*/  SEL R5, RZ, 0x10, P5 ;  /* 0x00000010ff057807 */ /* 0x000fe20002800000 */
[----:B------:R-:W-:Y:S01]  /*0700*/  IMAD.WIDE R10, R162, 0x2, R96 ;  /* 0x00000002a20a7825 */ /* 0x000fe200078e0260 */
[----:B------:R-:W-:Y:S01]  /*0710*/  SEL R2, R2, RZ, P3 ;  /* 0x000000ff02027207 */ /* 0x000fe20001800000 */
[----:B------:R1:W-:Y:S01]  /*0720*/  LDGSTS.E.BYPASS.128 [R4+0x9800], [R6.64], P1 ;  /* 0x0980000006047fae */ /* 0x0003e20008901c4a */
[----:B------:R-:W-:Y:S01]  /*0730*/  ISETP.GE.AND P5, PT, R157, UR4, PT ;  /* 0x000000049d007c0c */ /* 0x000fe2000bfa6270 */
[----:B------:R-:W-:Y:S01]  /*0740*/  IMAD.WIDE R12, R162, 0x2, R6 ;  /* 0x00000002a20c7825 */ /* 0x000fe200078e0206 */
[----:B------:R-:W-:Y:S01]  /*0750*/  SEL R8, RZ, 0x10, P6 ;  /* 0x00000010ff087807 */ /* 0x000fe20003000000 */
[----:B------:R-:W0:Y:S04]  /*0760*/  LDGDEPBAR ;  /* 0x00000000000079af */ /* 0x000e280000000000 */
[----:B------:R-:W-:Y:S01]  /*0770*/  BAR.SYNC.DEFER_BLOCKING 0x0 ;  /* 0x0000000000007b1d */ /* 0x000fe20000010000 */
[----:B------:R-:W-:-:S02]  /*0780*/  ISETP.NE.U32.AND P6, PT, R2, RZ, PT ;  /* 0x000000ff0200720c */ /* 0x000fc40003fc5070 */
[----:B------:R-:W-:Y:S02]  /*0790*/  SEL R2, RZ, 0x10, P5 ;  /* 0x00000010ff027807 */ /* 0x000fe40002800000 */
[----:B------:R-:W-:Y:S02]  /*07a0*/  SEL R5, R5, RZ, P3 ;  /* 0x000000ff05057207 */ /* 0x000fe40001800000 */
[----:B------:R-:W-:Y:S02]  /*07b0*/  SEL R8, R8, RZ, P3 ;  /* 0x000000ff08087207 */ /* 0x000fe40001800000 */
[----:B------:R-:W-:Y:S02]  /*07c0*/  SEL R2, R2, RZ, P3 ;  /* 0x000000ff02027207 */ /* 0x000fe40001800000 */
[----:B------:R-:W-:Y:S02]  /*07d0*/  ISETP.NE.U32.AND P5, PT, R5, RZ, PT ;  /* 0x000000ff0500720c */ /* 0x000fe40003fa5070 */
[----:B------:R-:W-:Y:S01]  /*07e0*/  ISETP.NE.U32.AND P3, PT, R8, RZ, PT ;  /* 0x000000ff0800720c */ /* 0x000fe20003f65070 */
[----:B------:R-:W-:Y:S01]  /*07f0*/  IMAD.WIDE R8, R162, 0x2, R98 ;  /* 0x00000002a2087825 */ /* 0x000fe200078e0262 */
[----:B------:R-:W-:-:S03]  /*0800*/  ISETP.NE.U32.AND P4, PT, R2, RZ, PT ;  /* 0x000000ff0200720c */ /* 0x000fc60003f85070 */
[----:B------:R-:W-:Y:S01]  /*0810*/  IMAD.WIDE R2, R162, 0x2, R100 ;  /* 0x00000002a2027825 */ /* 0x000fe200078e0264 */
[----:B------:R-:W-:Y:S01]  /*0820*/  @!PT LDS RZ, [RZ] ;  /* 0x00000000fffff984 */ /* 0x000fe20000000800 */
[----:B------:R-:W-:Y:S01]  /*0830*/  @!PT LDS RZ, [RZ] ;  /* 0x00000000fffff984 */ /* 0x000fe20000000800 */
[----:B------:R-:W-:Y:S01]  /*0840*/  @!PT LDS RZ, [RZ] ;  /* 0x00000000fffff984 */ /* 0x000fe20000000800 */
[----:B------:R1:W-:Y:S04]  /*0850*/  LDGSTS.E.BYPASS.128 [R4+0x4000], [R124.64+0x80], P2 ;  /* 0x040000807c047fae */ /* 0x0003e80009101c4a */
[----:B------:R1:W-:Y:S04]  /*0860*/  LDGSTS.E.BYPASS.128 [R4+0x4800], [R122.64+0x80], P2 ;  /* 0x048000807a047fae */ /* 0x0003e80009101c4a */
[----:B------:R1:W-:Y:S04]  /*0870*/  LDGSTS.E.BYPASS.128 [R4+0x5000], [R120.64+0x80], P2 ;  /* 0x0500008078047fae */ /* 0x0003e80009101c4a */
[----:B------:R1:W-:Y:S04]  /*0880*/  LDGSTS.E.BYPASS.128 [R4+0x5800], [R114.64+0x80], P2 ;  /* 0x0580008072047fae */ /* 0x0003e80009101c4a */
[----:B------:R1:W-:Y:S04]  /*0890*/  LDGSTS.E.BYPASS.128 [R4+0x6000], [R112.64+0x80], P2 ;  /* 0x0600008070047fae */ /* 0x0003e80009101c4a */
[----:B------:R1:W-:Y:S04]  /*08a0*/  LDGSTS.E.BYPASS.128 [R4+0x6800], [R110.64+0x80], P2 ;  /* 0x068000806e047fae */ /* 0x0003e80009101c4a */
[----:B------:R1:W-:Y:S04]  /*08b0*/  LDGSTS.E.BYPASS.128 [R4+0x7000], [R108.64+0x80], P2 ;  /* 0x070000806c047fae */ /* 0x0003e80009101c4a */
[----:B------:R1:W-:Y:S04]  /*08c0*/  LDGSTS.E.BYPASS.128 [R4+0x7800], [R102.64+0x80], P2 ;  /* 0x0780008066047fae */ /* 0x0003e80009101c4a */
[----:B------:R-:W0:Y:S04]  /*08d0*/  LDGDEPBAR ;  /* 0x00000000000079af */ /* 0x000e280000000000 */
[----:B------:R1:W-:Y:S04]  /*08e0*/  LDGSTS.E.BYPASS.128 [R4+0xa000], [R2.64], P6 ;  /* 0x0a00000002047fae */ /* 0x0003e8000b101c4a */
[----:B------:R1:W-:Y:S04]  /*08f0*/  LDGSTS.E.BYPASS.128 [R4+0xa800], [R8.64], P5 ;  /* 0x0a80000008047fae */ /* 0x0003e8000a901c4a */
[----:B------:R1:W-:Y:S04]  /*0900*/  LDGSTS.E.BYPASS.128 [R4+0xb000], [R10.64], P3 ;  /* 0x0b0000000a047fae */ /* 0x0003e80009901c4a */
[----:B------:R1:W-:Y:S04]  /*0910*/  LDGSTS.E.BYPASS.128 [R4+0xb800], [R12.64], P4 ;  /* 0x0b8000000c047fae */ /* 0x0003e8000a101c4a */
[----:B------:R-:W0:Y:S01]  /*0920*/  LDGDEPBAR ;  /* 0x00000000000079af */ /* 0x000e220000000000 */
[----:B------:R-:W-:Y:S05]  /*0930*/  @P0 BRA `(.L_x_0) ;  /* 0x0000022000000947 */ /* 0x000fea0003800000 */
[----:B------:R-:W-:Y:S01]  /*0940*/  SHF.R.U32.HI R128, RZ, 0x2, R128 ;  /* 0x00000002ff807819 */ /* 0x000fe20000011680 */
[----:B------:R-:W-:-:S02]  /*0950*/  IMAD.MOV.U32 R24, RZ, RZ, RZ ;  /* 0x000000ffff187224 */ /* 0x000fc400078e00ff */
[----:B------:R-:W-:Y:S02]  /*0960*/  IMAD.MOV.U32 R26, RZ, RZ, RZ ;  /* 0x000000ffff1a7224 */ /* 0x000fe400078e00ff */
[----:B------:R-:W-:Y:S02]  /*0970*/  IMAD.MOV.U32 R28, RZ, RZ, RZ ;  /* 0x000000ffff1c7224 */ /* 0x000fe400078e00ff */
[----:B------:R-:W-:Y:S02]  /*0980*/  IMAD.MOV.U32 R30, RZ, RZ, RZ ;  /* 0x000000ffff1e7224 */ /* 0x000fe400078e00ff */
[----:B------:R-:W-:Y:S02]  /*0990*/  IMAD.MOV.U32 R32, RZ, RZ, RZ ;  /* 0x000000ffff207224 */ /* 0x000fe400078e00ff */
[----:B------:R-:W-:Y:S02]  /*09a0*/  IMAD.MOV.U32 R34, RZ, RZ, RZ ;  /* 0x000000ffff227224 */ /* 0x000fe400078e00ff */
        /* <DEDUP_REMOVED lines=25> */
[----:B------:R-:W-:Y:S01]  /*0b40*/  IMAD.MOV.U32 R46, RZ, RZ, RZ ;  /* 0x000000ffff2e7224 */ /* 0x000fe200078e00ff */
[----:B------:R-:W-:Y:S05]  /*0b50*/  BRA `(.L_x_1) ;  /* 0x0000120000007947 */ /* 0x000fea0003800000 */
.L_x_0:
[C---:B------:R-:W-:Y:S01]  /*0b60*/  LOP3.LUT R5, R164.reuse, 0xf, RZ, 0xc0, !PT ;  /* 0x0000000fa4057812 */ /* 0x040fe200078ec0ff */
[----:B-1----:R-:W-:Y:S01]  /*0b70*/  IMAD.SHL.U32 R9, R164, 0x40, RZ ;  /* 0x00000040a4097824 */ /* 0x002fe200078e00ff */
[C---:B------:R-:W-:Y:S01]  /*0b80*/  LOP3.LUT R12, R163.reuse, 0x8, RZ, 0xc0, !PT ;  /* 0x00000008a30c7812 */ /* 0x040fe200078ec0ff */
[----:B------:R-:W-:Y:S01]  /*0b90*/  IMAD.SHL.U32 R3, R14, 0x80, RZ ;  /* 0x000000800e037824 */ /* 0x000fe200078e00ff */
[----:B------:R-:W-:Y:S01]  /*0ba0*/  SHF.R.U32.HI R128, RZ, 0x2, R128 ;  /* 0x00000002ff807819 */ /* 0x000fe20000011680 */
[----:B------:R-:W-:Y:S01]  /*0bb0*/  IMAD.MOV.U32 R2, RZ, RZ, 0x1 ;  /* 0x00000001ff027424 */ /* 0x000fe200078e00ff */
[----:B------:R-:W-:Y:S01]  /*0bc0*/  LOP3.LUT R10, R163, 0x18, RZ, 0xc0, !PT ;  /* 0x00000018a30a7812 */ /* 0x000fe200078ec0ff */
[----:B------:R-:W-:Y:S01]  /*0bd0*/  IMAD.MOV.U32 R0, RZ, RZ, 0x80 ;  /* 0x00000080ff007424 */ /* 0x000fe200078e00ff */
[----:B------:R-:W-:Y:S01]  /*0be0*/  LEA.HI R5, R15, R5, RZ, 0x1e ;  /* 0x000000050f057211 */ /* 0x000fe200078ff0ff */
[----:B------:R-:W-:Y:S01]  /*0bf0*/  CS2R R24, SRZ ;  /* 0x0000000000187805 */ /* 0x000fe2000001ff00 */
[----:B------:R-:W-:Y:S01]  /*0c00*/  LOP3.LUT R8, R165, 0xf, R164, 0xf8, !PT ;  /* 0x0000000fa5087812 */ /* 0x000fe200078ef8a4 */
[----:B------:R-:W-:Y:S01]  /*0c10*/  CS2R R26, SRZ ;  /* 0x00000000001a7805 */ /* 0x000fe2000001ff00 */
[--C-:B------:R-:W-:Y:S01]  /*0c20*/  LOP3.LUT R14, R163, 0x10, R12.reuse, 0x2e, !PT ;  /* 0x00000010a30e7812 */ /* 0x100fe200078e2e0c */
[----:B------:R-:W-:Y:S01]  /*0c30*/  IMAD.SHL.U32 R5, R5, 0x40, RZ ;  /* 0x0000004005057824 */ /* 0x000fe200078e00ff */
[C---:B------:R-:W-:Y:S01]  /*0c40*/  LOP3.LUT R137, R163.reuse, 0x30, R12, 0x2e, !PT ;  /* 0x00000030a3897812 */ /* 0x040fe200078e2e0c */
[----:B------:R-:W-:Y:S01]  /*0c50*/  CS2R R28, SRZ ;  /* 0x00000000001c7805 */ /* 0x000fe2000001ff00 */
[----:B------:R-:W-:Y:S01]  /*0c60*/  LOP3.LUT R139, R163, 0x20, R10, 0x2e, !PT ;  /* 0x00000020a38b7812 */ /* 0x000fe200078e2e0a */
[----:B------:R-:W-:Y:S01]  /*0c70*/  CS2R R30, SRZ ;  /* 0x00000000001e7805 */ /* 0x000fe2000001ff00 */
[----:B------:R-:W-:Y:S01]  /*0c80*/  LOP3.LUT R134, R9, 0x7c0, RZ, 0xc0, !PT ;  /* 0x000007c009867812 */ /* 0x000fe200078ec0ff */
[----:B------:R-:W-:Y:S01]  /*0c90*/  CS2R R32, SRZ ;  /* 0x0000000000207805 */ /* 0x000fe2000001ff00 */
[----:B------:R-:W-:Y:S01]  /*0ca0*/  LOP3.LUT R135, R128, 0x38, R163, 0x78, !PT ;  /* 0x0000003880877812 */ /* 0x000fe200078e78a3 */
[----:B------:R-:W-:Y:S01]  /*0cb0*/  CS2R R34, SRZ ;  /* 0x0000000000227805 */ /* 0x000fe2000001ff00 */
[----:B------:R-:W-:Y:S01]  /*0cc0*/  SHF.R.U32.HI R126, RZ, 0x1, R165 ;  /* 0x00000001ff7e7819 */ /* 0x000fe200000116a5 */
[----:B------:R-:W-:Y:S01]  /*0cd0*/  CS2R R36, SRZ ;  /* 0x0000000000247805 */ /* 0x000fe2000001ff00 */
[----:B------:R-:W-:Y:S01]  /*0ce0*/  LEA R8, R8, 0x800, 0x6 ;  /* 0x0000080008087811 */ /* 0x000fe200078e30ff */
[----:B------:R-:W-:Y:S01]  /*0cf0*/  CS2R R38, SRZ ;  /* 0x0000000000267805 */ /* 0x000fe2000001ff00 */
[----:B------:R-:W-:Y:S01]  /*0d00*/  LOP3.LUT R141, R14, 0x20, R163, 0xf8, !PT ;  /* 0x000000200e8d7812 */ /* 0x000fe200078ef8a3 */
[----:B------:R-:W-:Y:S01]  /*0d10*/  CS2R R48, SRZ ;  /* 0x0000000000307805 */ /* 0x000fe2000001ff00 */
[----:B------:R-:W-:Y:S01]  /*0d20*/  SHF.R.U32.HI R155, RZ, 0x6, R155 ;  /* 0x00000006ff9b7819 */ /* 0x000fe2000001169b */
[----:B------:R-:W-:Y:S01]  /*0d30*/  CS2R R50, SRZ ;  /* 0x0000000000327805 */ /* 0x000fe2000001ff00 */
[----:B------:R-:W-:Y:S01]  /*0d40*/  LOP3.LUT R136, R135, R134, RZ, 0xfc, !PT ;  /* 0x0000008687887212 */ /* 0x000fe200078efcff */
[----:B------:R-:W-:Y:S01]  /*0d50*/  CS2R R52, SRZ ;  /* 0x0000000000347805 */ /* 0x000fe2000001ff00 */
[C-C-:B------:R-:W-:Y:S01]  /*0d60*/  LOP3.LUT R132, R134.reuse, R139, R128.reuse, 0xf6, !PT ;  /* 0x0000008b86847212 */ /* 0x140fe200078ef680 */
[----:B------:R-:W-:Y:S01]  /*0d70*/  CS2R R54, SRZ ;  /* 0x0000000000367805 */ /* 0x000fe2000001ff00 */
[--C-:B------:R-:W-:Y:S01]  /*0d80*/  LOP3.LUT R130, R134, R137, R128.reuse, 0xf6, !PT ;  /* 0x0000008986827212 */ /* 0x100fe200078ef680 */
[----:B------:R-:W-:Y:S01]  /*0d90*/  CS2R R56, SRZ ;  /* 0x0000000000387805 */ /* 0x000fe2000001ff00 */
[-C--:B------:R-:W-:Y:S01]  /*0da0*/  LOP3.LUT R140, R139, R126.reuse, RZ, 0x3c, !PT ;  /* 0x0000007e8b8c7212 */ /* 0x080fe200078e3cff */
[----:B------:R-:W-:Y:S01]  /*0db0*/  CS2R R58, SRZ ;  /* 0x00000000003a7805 */ /* 0x000fe2000001ff00 */
[-C--:B------:R-:W-:Y:S01]  /*0dc0*/  LOP3.LUT R138, R137, R126.reuse, RZ, 0x3c, !PT ;  /* 0x0000007e898a7212 */ /* 0x080fe200078e3cff */
[----:B------:R-:W-:Y:S01]  /*0dd0*/  CS2R R60, SRZ ;  /* 0x00000000003c7805 */ /* 0x000fe2000001ff00 */
[C-C-:B------:R-:W-:Y:S01]  /*0de0*/  LOP3.LUT R131, R8.reuse, R139, R128.reuse, 0xf6, !PT ;  /* 0x0000008b08837212 */ /* 0x140fe200078ef680 */
[----:B------:R-:W-:Y:S01]  /*0df0*/  CS2R R62, SRZ ;  /* 0x00000000003e7805 */ /* 0x000fe2000001ff00 */
[--C-:B------:R-:W-:Y:S01]  /*0e00*/  LOP3.LUT R129, R8, R137, R128.reuse, 0xf6, !PT ;  /* 0x0000008908817212 */ /* 0x100fe200078ef680 */
[----:B------:R-:W-:Y:S01]  /*0e10*/  CS2R R64, SRZ ;  /* 0x0000000000407805 */ /* 0x000fe2000001ff00 */
[-CC-:B------:R-:W-:Y:S01]  /*0e20*/  LOP3.LUT R134, R134, R141.reuse, R128.reuse, 0xf6, !PT ;  /* 0x0000008d86867212 */ /* 0x180fe200078ef680 */
[----:B------:R-:W-:Y:S01]  /*0e30*/  CS2R R66, SRZ ;  /* 0x0000000000427805 */ /* 0x000fe2000001ff00 */
[-C--:B------:R-:W-:Y:S01]  /*0e40*/  LOP3.LUT R133, R8, R141.reuse, R128, 0xf6, !PT ;  /* 0x0000008d08857212 */ /* 0x080fe200078ef680 */
[----:B------:R-:W-:Y:S01]  /*0e50*/  CS2R R68, SRZ ;  /* 0x0000000000447805 */ /* 0x000fe2000001ff00 */
[----:B------:R-:W-:Y:S01]  /*0e60*/  LOP3.LUT R142, R141, R126, RZ, 0x3c, !PT ;  /* 0x0000007e8d8e7212 */ /* 0x000fe200078e3cff */
[----:B------:R-:W-:Y:S01]  /*0e70*/  CS2R R70, SRZ ;  /* 0x0000000000467805 */ /* 0x000fe2000001ff00 */
[C-C-:B------:R-:W-:Y:S01]  /*0e80*/  LOP3.LUT R141, R5.reuse, R141, R126.reuse, 0xf6, !PT ;  /* 0x0000008d058d7212 */ /* 0x140fe200078ef67e */
[----:B------:R-:W-:Y:S01]  /*0e90*/  CS2R R72, SRZ ;  /* 0x0000000000487805 */ /* 0x000fe2000001ff00 */
[C-C-:B------:R-:W-:Y:S01]  /*0ea0*/  LOP3.LUT R139, R5.reuse, R139, R126.reuse, 0xf6, !PT ;  /* 0x0000008b058b7212 */ /* 0x140fe200078ef67e */
[----:B------:R-:W-:Y:S01]  /*0eb0*/  CS2R R74, SRZ ;  /* 0x00000000004a7805 */ /* 0x000fe2000001ff00 */
[----:B------:R-:W-:Y:S01]  /*0ec0*/  LOP3.LUT R137, R5, R137, R126, 0xf6, !PT ;  /* 0x0000008905897212 */ /* 0x000fe200078ef67e */
[----:B------:R-:W-:Y:S01]  /*0ed0*/  CS2R R76, SRZ ;  /* 0x00000000004c7805 */ /* 0x000fe2000001ff00 */
[----:B------:R-:W-:Y:S01]  /*0ee0*/  IADD3 R147, R155, -0x2, RZ ;  /* 0xfffffffe9b937810 */ /* 0x000fe20007ffe0ff */
[----:B------:R-:W-:Y:S01]  /*0ef0*/  CS2R R78, SRZ ;  /* 0x00000000004e7805 */ /* 0x000fe2000001ff00 */
[----:B------:R-:W-:Y:S01]  /*0f00*/  LOP3.LUT R126, R126, 0x38, R163, 0x78, !PT ;  /* 0x000000387e7e7812 */ /* 0x000fe200078e78a3 */
[----:B------:R-:W-:Y:S01]  /*0f10*/  CS2R R80, SRZ ;  /* 0x0000000000507805 */ /* 0x000fe2000001ff00 */
[----:B------:R-:W-:Y:S01]  /*0f20*/  CS2R R82, SRZ ;  /* 0x0000000000527805 */ /* 0x000fe2000001ff00 */
[----:B------:R-:W-:Y:S01]  /*0f30*/  CS2R R84, SRZ ;  /* 0x0000000000547805 */ /* 0x000fe2000001ff00 */
[----:B------:R-:W-:Y:S01]  /*0f40*/  CS2R R86, SRZ ;  /* 0x0000000000567805 */ /* 0x000fe2000001ff00 */
[----:B------:R-:W-:Y:S01]  /*0f50*/  CS2R R88, SRZ ;  /* 0x0000000000587805 */ /* 0x000fe2000001ff00 */
[----:B------:R-:W-:Y:S01]  /*0f60*/  CS2R R90, SRZ ;  /* 0x00000000005a7805 */ /* 0x000fe2000001ff00 */
[----:B------:R-:W-:Y:S01]  /*0f70*/  CS2R R44, SRZ ;  /* 0x00000000002c7805 */ /* 0x000fe2000001ff00 */
[----:B------:R-:W-:Y:S01]  /*0f80*/  LOP3.LUT R135, R8, R135, RZ, 0xfc, !PT ;  /* 0x0000008708877212 */ /* 0x000fe200078efcff */
[----:B------:R-:W-:Y:S01]  /*0f90*/  CS2R R46, SRZ ;  /* 0x00000000002e7805 */ /* 0x000fe2000001ff00 */
[----:B------:R-:W-:Y:S01]  /*0fa0*/  SHF.R.S32.HI R160, RZ, 0x1f, R147 ;  /* 0x0000001fffa07819 */ /* 0x000fe20000011493 */
[----:B------:R-:W-:Y:S01]  /*0fb0*/  UIADD3 UR6, UR6, -0x80, URZ ;  /* 0xffffff8006067890 */ /* 0x000fe2000fffe03f */
[----:B------:R-:W-:Y:S01]  /*0fc0*/  LOP3.LUT R161, R5, R126, RZ, 0xfc, !PT ;  /* 0x0000007e05a17212 */ /* 0x000fe200078efcff */
[----:B------:R-:W-:-:S02]  /*0fd0*/  UMOV UR7, 0xffffffff ;  /* 0xffffffff00077882 */ /* 0x000fc40000000000 */
[----:B------:R-:W-:Y:S02]  /*0fe0*/  UMOV UR4, URZ ;  /* 0x0000003f00047c82 */ /* 0x000fe40008000000 */
[----:B------:R-:W-:Y:S02]  /*0ff0*/  UMOV UR5, URZ ;  /* 0x0000003f00057c82 */ /* 0x000fe40008000000 */
.L_x_2:
[----:B------:R-:W-:-:S04]  /*1000*/  DEPBAR.LE SB0, 0x2 ;  /* 0x000080800000791a */ /* 0x000fc80000000000 */
[----:B------:R-:W-:Y:S01]  /*1010*/  UIADD3 UR7, UR7, 0x1, URZ ;  /* 0x0000000107077890 */ /* 0x000fe2000fffe03f */
[----:B------:R-:W-:Y:S01]  /*1020*/  IMAD.IADD R104, R126, 0x1, R5 ;  /* 0x000000017e687824 */ /* 0x000fe200078e0205 */
[----:B------:R-:W-:Y:S02]  /*1030*/  ISETP.LE.U32.AND P0, PT, R147, UR4, PT ;  /* 0x0000000493007c0c */ /* 0x000fe4000bf03070 */
[----:B------:R-:W-:Y:S01]  /*1040*/  UISETP.GE.AND UP0, UPT, UR7, 0x2, UPT ;  /* 0x000000020700788c */ /* 0x000fe2000bf06270 */
[----:B------:R-:W-:Y:S01]  /*1050*/  BAR.SYNC.DEFER_BLOCKING 0x0 ;  /* 0x0000000000007b1d */ /* 0x000fe20000010000 */
[----:B------:R-:W-:Y:S02]  /*1060*/  ISETP.GE.AND P1, PT, R150, UR6, PT ;  /* 0x0000000696007c0c */ /* 0x000fe4000bf26270 */
[----:B------:R-:W-:Y:S01]  /*1070*/  USEL UR7, UR7, URZ, !UP0 ;  /* 0x0000003f07077287 */ /* 0x000fe2000c000000 */
[----:B------:R-:W-:Y:S01]  /*1080*/  ISETP.GE.AND P2, PT, R143, UR6, PT ;  /* 0x000000068f007c0c */ /* 0x000fe2000bf46270 */
[----:B------:R-:W-:Y:S01]  /*1090*/  UIADD3 UR4, UP0, UR4, 0x1, URZ ;  /* 0x0000000104047890 */ /* 0x000fe2000ff1e03f */
[----:B------:R-:W-:Y:S01]  /*10a0*/  ISETP.GE.AND P3, PT, R159, UR6, PT ;  /* 0x000000069f007c0c */ /* 0x000fe2000bf66270 */
[----:B------:R-:W-:Y:S01]  /*10b0*/  USHF.L.U32 UR8, UR7, 0xe, URZ ;  /* 0x0000000e07087899 */ /* 0x000fe2000800063f */
[----:B------:R-:W-:Y:S01]  /*10c0*/  ISETP.GE.AND P4, PT, R158, UR6, PT ;  /* 0x000000069e007c0c */ /* 0x000fe2000bf86270 */
[----:B------:R-:W-:Y:S01]  /*10d0*/  ULEA UR9, UR7, 0x8000, 0xd ;  /* 0x0000800007097891 */ /* 0x000fe2000f8e683f */
[----:B------:R-:W-:-:S02]  /*10e0*/  IADD3 R2, R2, 0x1, RZ ;  /* 0x0000000102027810 */ /* 0x000fc40007ffe0ff */
[----:B------:R-:W-:Y:S01]  /*10f0*/  ISETP.GE.AND P5, PT, R157, UR6, PT ;  /* 0x000000069d007c0c */ /* 0x000fe2000bfa6270 */
[----:B------:R-:W-:Y:S01]  /*1100*/  UIADD3 UR6, UR6, -0x40, URZ ;  /* 0xffffffc006067890 */ /* 0x000fe2000fffe03f */
[----:B------:R-:W-:Y:S02]  /*1110*/  LEA R92, R161, UR8, 0x1 ;  /* 0x00000008a15c7c11 */ /* 0x000fe4000f8e08ff */
[----:B------:R-:W-:Y:S02]  /*1120*/  LEA R20, R136, UR9, 0x1 ;  /* 0x0000000988147c11 */ /* 0x000fe4000f8e08ff */
[----:B------:R-:W-:Y:S02]  /*1130*/  LEA R8, R134, UR9, 0x1 ;  /* 0x0000000986087c11 */ /* 0x000fe4000f8e08ff */
[----:B------:R-:W-:Y:S02]  /*1140*/  LEA R12, R132, UR9, 0x1 ;  /* 0x00000009840c7c11 */ /* 0x000fe4000f8e08ff */
[----:B------:R-:W-:-:S02]  /*1150*/  LEA R16, R130, UR9, 0x1 ;  /* 0x0000000982107c11 */ /* 0x000fc4000f8e08ff */
[----:B------:R-:W-:Y:S01]  /*1160*/  LEA R104, R104, UR8, 0x1 ;  /* 0x0000000868687c11 */ /* 0x000fe2000f8e08ff */
[----:B------:R-:W-:Y:S01]  /*1170*/  LDSM.16.M88.4 R92, [R92] ;  /* 0x000000005c5c783b */ /* 0x000fe20000000200 */
[----:B------:R-:W-:-:S03]  /*1180*/  LEA R116, R141, UR8, 0x1 ;  /* 0x000000088d747c11 */ /* 0x000fc6000f8e08ff */
[----:B------:R-:W1:Y:S04]  /*1190*/  LDSM.16.MT88.4 R20, [R20] ;  /* 0x000000001414783b */ /* 0x000e680000004200 */
[----:B------:R-:W2:Y:S04]  /*11a0*/  LDSM.16.MT88.4 R8, [R8] ;  /* 0x000000000808783b */ /* 0x000ea80000004200 */
[----:B------:R-:W3:Y:S04]  /*11b0*/  LDSM.16.MT88.4 R12, [R12] ;  /* 0x000000000c0c783b */ /* 0x000ee80000004200 */
[----:B------:R-:W4:Y:S04]  /*11c0*/  LDSM.16.MT88.4 R16, [R16] ;  /* 0x000000001010783b */ /* 0x000f280000004200 */
[----:B------:R-:W3:Y:S04]  /*11d0*/  LDSM.16.M88.4 R40, [R104+0x1000] ;  /* 0x001000006828783b */ /* 0x000ee80000000200 */
[----:B------:R-:W4:Y:S01]  /*11e0*/  LDSM.16.M88.4 R116, [R116] ;  /* 0x000000007474783b */ /* 0x000f220000000200 */
[C---:B-1----:R-:W-:Y:S08]  /*11f0*/  HMMA.16816.F32 R24, R92.reuse, R20, R24 ;  /* 0x000000145c18723c */ /* 0x042ff00000001818 */
[C---:B--2---:R-:W-:Y:S08]  /*1200*/  HMMA.16816.F32 R28, R92.reuse, R8, R28 ;  /* 0x000000085c1c723c */ /* 0x044ff0000000181c */
[C---:B---3--:R-:W-:Y:S08]  /*1210*/  HMMA.16816.F32 R32, R92.reuse, R12, R32 ;  /* 0x0000000c5c20723c */ /* 0x048ff00000001820 */
[----:B----4-:R-:W-:Y:S01]  /*1220*/  HMMA.16816.F32 R36, R92, R16, R36 ;  /* 0x000000105c24723c */ /* 0x010fe20000001824 */
[----:B------:R-:W1:Y:S07]  /*1230*/  LDSM.16.M88.4 R92, [R104+0x2000] ;  /* 0x00200000685c783b */ /* 0x000e6e0000000200 */
[C---:B------:R-:W-:Y:S08]  /*1240*/  HMMA.16816.F32 R48, R40.reuse, R20, R48 ;  /* 0x000000142830723c */ /* 0x040ff00000001830 */
[C---:B------:R-:W-:Y:S08]  /*1250*/  HMMA.16816.F32 R52, R40.reuse, R8, R52 ;  /* 0x000000082834723c */ /* 0x040ff00000001834 */
[C---:B------:R-:W-:Y:S08]  /*1260*/  HMMA.16816.F32 R56, R40.reuse, R12, R56 ;  /* 0x0000000c2838723c */ /* 0x040ff00000001838 */
[----:B------:R-:W-:Y:S01]  /*1270*/  HMMA.16816.F32 R60, R40, R16, R60 ;  /* 0x00000010283c723c */ /* 0x000fe2000000183c */
[----:B------:R-:W2:Y:S07]  /*1280*/  LDSM.16.M88.4 R40, [R104+0x3000] ;  /* 0x003000006828783b */ /* 0x000eae0000000200 */
[----:B------:R-:W-:Y:S08]  /*1290*/  HMMA.16816.F32 R24, R116, R22, R24 ;  /* 0x000000167418723c */ /* 0x000ff00000001818 */
[C---:B-1----:R-:W-:Y:S08]  /*12a0*/  HMMA.16816.F32 R68, R92.reuse, R8, R68 ;  /* 0x000000085c44723c */ /* 0x042ff00000001844 */
[C---:B------:R-:W-:Y:S08]  /*12b0*/  HMMA.16816.F32 R64, R92.reuse, R20, R64 ;  /* 0x000000145c40723c */ /* 0x040ff00000001840 */
[C---:B------:R-:W-:Y:S08]  /*12c0*/  HMMA.16816.F32 R72, R92.reuse, R12, R72 ;  /* 0x0000000c5c48723c */ /* 0x040ff00000001848 */
[----:B------:R-:W-:Y:S08]  /*12d0*/  HMMA.16816.F32 R76, R92, R16, R76 ;  /* 0x000000105c4c723c */ /* 0x000ff0000000184c */
[C---:B--2---:R-:W-:Y:S07]  /*12e0*/  HMMA.16816.F32 R84, R40.reuse, R8, R84 ;  /* 0x000000082854723c */ /* 0x044fee0000001854 */
[----:B------:R-:W-:Y:S01]  /*12f0*/  IMAD.IADD R8, R5, 0x1, R142 ;  /* 0x0000000105087824 */ /* 0x000fe200078e028e */
[----:B------:R-:W-:Y:S04]  /*1300*/  HMMA.16816.F32 R80, R40, R20, R80 ;  /* 0x000000142850723c */ /* 0x000fe80000001850 */
[----:B------:R-:W-:-:S04]  /*1310*/  LEA R8, R8, UR8, 0x1 ;  /* 0x0000000808087c11 */ /* 0x000fc8000f8e08ff */
[C---:B------:R-:W-:Y:S01]  /*1320*/  HMMA.16816.F32 R88, R40.reuse, R12, R88 ;  /* 0x0000000c2858723c */ /* 0x040fe20000001858 */
[----:B------:R-:W1:Y:S04]  /*1330*/  LDSM.16.M88.4 R104, [R8+0x1000] ;  /* 0x001000000868783b */ /* 0x000e680000000200 */
[----:B------:R-:W2:Y:S02]  /*1340*/  LDSM.16.M88.4 R92, [R8+0x2000] ;  /* 0x00200000085c783b */ /* 0x000ea40000000200 */
[----:B------:R-:W-:Y:S01]  /*1350*/  LEA R12, R135, UR9, 0x1 ;  /* 0x00000009870c7c11 */ /* 0x000fe2000f8e08ff */
[----:B------:R-:W-:Y:S01]  /*1360*/  HMMA.16816.F32 R44, R40, R16, R44 ;  /* 0x00000010282c723c */ /* 0x000fe2000000182c */
[----:B------:R3:W4:Y:S07]  /*1370*/  LDSM.16.M88.4 R40, [R8+0x3000] ;  /* 0x003000000828783b */ /* 0x00072e0000000200 */
[----:B------:R-:W-:Y:S01]  /*1380*/  HMMA.16816.F32 R36, R116, R18, R36 ;  /* 0x000000127424723c */ /* 0x000fe20000001824 */
[----:B---3--:R-:W-:-:S07]  /*1390*/  LEA R8, R129, UR9, 0x1 ;  /* 0x0000000981087c11 */ /* 0x008fce000f8e08ff */
[C---:B------:R-:W-:Y:S08]  /*13a0*/  HMMA.16816.F32 R28, R116.reuse, R10, R28 ;  /* 0x0000000a741c723c */ /* 0x040ff0000000181c */
[----:B------:R-:W-:Y:S07]  /*13b0*/  HMMA.16816.F32 R32, R116, R14, R32 ;  /* 0x0000000e7420723c */ /* 0x000fee0000001820 */
[----:B------:R-:W-:Y:S01]  /*13c0*/  LEA R116, R137, UR8, 0x1 ;  /* 0x0000000889747c11 */ /* 0x000fe2000f8e08ff */
[C---:B-1----:R-:W-:Y:S05]  /*13d0*/  HMMA.16816.F32 R48, R104.reuse, R22, R48 ;  /* 0x000000166830723c */ /* 0x042fea0000001830 */
[----:B------:R-:W-:Y:S03]  /*13e0*/  LDSM.16.M88.4 R116, [R116] ;  /* 0x000000007474783b */ /* 0x000fe60000000200 */
[C---:B------:R-:W-:Y:S08]  /*13f0*/  HMMA.16816.F32 R52, R104.reuse, R10, R52 ;  /* 0x0000000a6834723c */ /* 0x040ff00000001834 */
[C---:B------:R-:W-:Y:S08]  /*1400*/  HMMA.16816.F32 R56, R104.reuse, R14, R56 ;  /* 0x0000000e6838723c */ /* 0x040ff00000001838 */
[----:B------:R-:W-:Y:S07]  /*1410*/  HMMA.16816.F32 R60, R104, R18, R60 ;  /* 0x00000012683c723c */ /* 0x000fee000000183c */
[----:B------:R-:W-:Y:S01]  /*1420*/  IMAD.IADD R104, R5, 0x1, R140 ;  /* 0x0000000105687824 */ /* 0x000fe200078e028c */
[----:B--2---:R-:W-:Y:S04]  /*1430*/  HMMA.16816.F32 R64, R92, R22, R64 ;  /* 0x000000165c40723c */ /* 0x004fe80000001840 */
[----:B------:R-:W-:-:S04]  /*1440*/  LEA R104, R104, UR8, 0x1 ;  /* 0x0000000868687c11 */ /* 0x000fc8000f8e08ff */
[C---:B------:R-:W-:Y:S08]  /*1450*/  HMMA.16816.F32 R68, R92.reuse, R10, R68 ;  /* 0x0000000a5c44723c */ /* 0x040ff00000001844 */
[C---:B------:R-:W-:Y:S08]  /*1460*/  HMMA.16816.F32 R72, R92.reuse, R14, R72 ;  /* 0x0000000e5c48723c */ /* 0x040ff00000001848 */
[----:B------:R-:W-:Y:S08]  /*1470*/  HMMA.16816.F32 R76, R92, R18, R76 ;  /* 0x000000125c4c723c */ /* 0x000ff0000000184c */
[C---:B----4-:R-:W-:Y:S08]  /*1480*/  HMMA.16816.F32 R80, R40.reuse, R22, R80 ;  /* 0x000000162850723c */ /* 0x050ff00000001850 */
[C---:B------:R-:W-:Y:S01]  /*1490*/  HMMA.16816.F32 R20, R40.reuse, R10, R84 ;  /* 0x0000000a2814723c */ /* 0x040fe20000001854 */
[----:B------:R-:W-:Y:S06]  /*14a0*/  LDSM.16.MT88.4 R8, [R8] ;  /* 0x000000000808783b */ /* 0x000fec0000004200 */
[----:B------:R-:W-:Y:S01]  /*14b0*/  LEA R84, R133, UR9, 0x1 ;  /* 0x0000000985547c11 */ /* 0x000fe2000f8e08ff */
[C---:B------:R-:W-:Y:S01]  /*14c0*/  HMMA.16816.F32 R92, R40.reuse, R14, R88 ;  /* 0x0000000e285c723c */ /* 0x040fe20000001858 */
[----:B------:R-:W-:Y:S04]  /*14d0*/  LDSM.16.MT88.4 R12, [R12] ;  /* 0x000000000c0c783b */ /* 0x000fe80000004200 */
[----:B------:R-:W-:Y:S02]  /*14e0*/  LDSM.16.MT88.4 R84, [R84] ;  /* 0x000000005454783b */ /* 0x000fe40000004200 */
[----:B------:R-:W-:Y:S01]  /*14f0*/  LEA R88, R131, UR9, 0x1 ;  /* 0x0000000983587c11 */ /* 0x000fe2000f8e08ff */
[----:B------:R-:W-:Y:S01]  /*1500*/  HMMA.16816.F32 R16, R40, R18, R44 ;  /* 0x000000122810723c */ /* 0x000fe2000000182c */
[----:B------:R-:W1:Y:S04]  /*1510*/  LDSM.16.M88.4 R40, [R104+0x1000] ;  /* 0x001000006828783b */ /* 0x000e680000000200 */
[----:B------:R-:W-:Y:S02]  /*1520*/  LDSM.16.MT88.4 R88, [R88] ;  /* 0x000000005858783b */ /* 0x000fe40000004200 */
[----:B------:R-:W-:-:S06]  /*1530*/  LEA R44, R139, UR8, 0x1 ;  /* 0x000000088b2c7c11 */ /* 0x000fcc000f8e08ff */
[----:B------:R-:W2:Y:S01]  /*1540*/  LDSM.16.M88.4 R44, [R44] ;  /* 0x000000002c2c783b */ /* 0x000ea20000000200 */
[C---:B-1----:R-:W-:Y:S08]  /*1550*/  HMMA.16816.F32 R48, R40.reuse, R12, R48 ;  /* 0x0000000c2830723c */ /* 0x042ff00000001830 */
[----:B------:R-:W-:Y:S08]  /*1560*/  HMMA.16816.F32 R52, R40, R84, R52 ;  /* 0x000000542834723c */ /* 0x000ff00000001834 */
[C---:B--2---:R-:W-:Y:S08]  /*1570*/  HMMA.16816.F32 R24, R44.reuse, R12, R24 ;  /* 0x0000000c2c18723c */ /* 0x044ff00000001818 */
[C---:B------:R-:W-:Y:S08]  /*1580*/  HMMA.16816.F32 R28, R44.reuse, R84, R28 ;  /* 0x000000542c1c723c */ /* 0x040ff0000000181c */
[C---:B------:R-:W-:Y:S08]  /*1590*/  HMMA.16816.F32 R32, R44.reuse, R88, R32 ;  /* 0x000000582c20723c */ /* 0x040ff00000001820 */
[----:B------:R-:W-:Y:S01]  /*15a0*/  HMMA.16816.F32 R36, R44, R8, R36 ;  /* 0x000000082c24723c */ /* 0x000fe20000001824 */
[----:B------:R-:W1:Y:S07]  /*15b0*/  LDSM.16.M88.4 R44, [R104+0x3000] ;  /* 0x00300000682c783b */ /* 0x000e6e0000000200 */
[C---:B------:R-:W-:Y:S08]  /*15c0*/  HMMA.16816.F32 R56, R40.reuse, R88, R56 ;  /* 0x000000582838723c */ /* 0x040ff00000001838 */
[----:B------:R-:W-:Y:S01]  /*15d0*/  HMMA.16816.F32 R60, R40, R8, R60 ;  /* 0x00000008283c723c */ /* 0x000fe2000000183c */
[----:B------:R-:W2:Y:S07]  /*15e0*/  LDSM.16.M88.4 R40, [R104+0x2000] ;  /* 0x002000006828783b */ /* 0x000eae0000000200 */
[C---:B------:R-:W-:Y:S08]  /*15f0*/  HMMA.16816.F32 R28, R116.reuse, R86, R28 ;  /* 0x00000056741c723c */ /* 0x040ff0000000181c */
[C---:B------:R-:W-:Y:S08]  /*1600*/  HMMA.16816.F32 R24, R116.reuse, R14, R24 ;  /* 0x0000000e7418723c */ /* 0x040ff00000001818 */
[----:B------:R-:W-:Y:S08]  /*1610*/  HMMA.16816.F32 R36, R116, R10, R36 ;  /* 0x0000000a7424723c */ /* 0x000ff00000001824 */
[C---:B-1----:R-:W-:Y:S08]  /*1620*/  HMMA.16816.F32 R80, R44.reuse, R12, R80 ;  /* 0x0000000c2c50723c */ /* 0x042ff00000001850 */
[----:B------:R-:W-:Y:S08]  /*1630*/  HMMA.16816.F32 R92, R44, R88, R92 ;  /* 0x000000582c5c723c */ /* 0x000ff0000000185c */
[C---:B--2---:R-:W-:Y:S07]  /*1640*/  HMMA.16816.F32 R64, R40.reuse, R12, R64 ;  /* 0x0000000c2840723c */ /* 0x044fee0000001840 */
[----:B------:R-:W-:Y:S01]  /*1650*/  IMAD.IADD R12, R5, 0x1, R138 ;  /* 0x00000001050c7824 */ /* 0x000fe200078e028a */
[----:B------:R-:W-:Y:S04]  /*1660*/  HMMA.16816.F32 R68, R40, R84, R68 ;  /* 0x000000542844723c */ /* 0x000fe80000001844 */
[----:B------:R-:W-:-:S04]  /*1670*/  LEA R12, R12, UR8, 0x1 ;  /* 0x000000080c0c7c11 */ /* 0x000fc8000f8e08ff */
[C---:B------:R-:W-:Y:S01]  /*1680*/  HMMA.16816.F32 R72, R40.reuse, R88, R72 ;  /* 0x000000582848723c */ /* 0x040fe20000001848 */
[----:B------:R-:W1:Y:S07]  /*1690*/  LDSM.16.M88.4 R104, [R12+0x1000] ;  /* 0x001000000c68783b */ /* 0x000e6e0000000200 */
[----:B------:R-:W-:Y:S08]  /*16a0*/  HMMA.16816.F32 R76, R40, R8, R76 ;  /* 0x00000008284c723c */ /* 0x000ff0000000184c */
[C---:B------:R-:W-:Y:S01]  /*16b0*/  HMMA.16816.F32 R40, R44.reuse, R84, R20 ;  /* 0x000000542c28723c */ /* 0x040fe20000001814 */
[----:B------:R-:W2:Y:S07]  /*16c0*/  LDSM.16.M88.4 R20, [R12+0x3000] ;  /* 0x003000000c14783b */ /* 0x000eae0000000200 */
[----:B------:R-:W-:Y:S01]  /*16d0*/  HMMA.16816.F32 R16, R44, R8, R16 ;  /* 0x000000082c10723c */ /* 0x000fe20000001810 */
[----:B------:R3:W4:Y:S06]  /*16e0*/  LDSM.16.M88.4 R44, [R12+0x2000] ;  /* 0x002000000c2c783b */ /* 0x00072c0000000200 */
[----:B------:R-:W-:Y:S01]  /*16f0*/  IMAD.U32 R9, RZ, RZ, UR5 ;  /* 0x00000005ff097e24 */ /* 0x000fe2000f8e00ff */
[----:B------:R-:W-:Y:S01]  /*1700*/  SEL R8, RZ, 0x10, P1 ;  /* 0x00000010ff087807 */ /* 0x000fe20000800000 */
[----:B---3--:R-:W-:Y:S01]  /*1710*/  IMAD.WIDE R12, R0, 0x2, R124 ;  /* 0x00000002000c7825 */ /* 0x008fe200078e027c */
[----:B------:R-:W-:Y:S01]  /*1720*/  UIADD3.X UR5, URZ, UR5, URZ, UP0, !UPT ;  /* 0x000000053f057290 */ /* 0x000fe200087fe43f */
[----:B------:R-:W-:Y:S01]  /*1730*/  HMMA.16816.F32 R32, R116, R90, R32 ;  /* 0x0000005a7420723c */ /* 0x000fe20000001820 */
[----:B------:R-:W-:-:S02]  /*1740*/  ISETP.GE.AND.EX P0, PT, R9, R160, PT, P0 ;  /* 0x000000a00900720c */ /* 0x000fc40003f06300 */
[----:B------:R-:W-:Y:S02]  /*1750*/  SEL R9, RZ, 0x10, P2 ;  /* 0x00000010ff097807 */ /* 0x000fe40001000000 */
[----:B------:R-:W-:Y:S02]  /*1760*/  SEL R8, R8, RZ, !P0 ;  /* 0x000000ff08087207 */ /* 0x000fe40004000000 */
[----:B------:R-:W-:Y:S01]  /*1770*/  SEL R9, R9, RZ, !P0 ;  /* 0x000000ff09097207 */ /* 0x000fe20004000000 */
[----:B-1----:R-:W-:Y:S01]  /*1780*/  HMMA.16816.F32 R52, R104, R86, R52 ;  /* 0x000000566834723c */ /* 0x002fe20000001834 */
[----:B------:R-:W-:Y:S02]  /*1790*/  ISETP.NE.U32.AND P1, PT, R8, RZ, PT ;  /* 0x000000ff0800720c */ /* 0x000fe40003f25070 */
[----:B------:R-:W-:Y:S02]  /*17a0*/  SEL R8, RZ, 0x10, P3 ;  /* 0x00000010ff087807 */ /* 0x000fe40001800000 */
[----:B------:R-:W-:-:S02]  /*17b0*/  ISETP.NE.U32.AND P2, PT, R9, RZ, PT ;  /* 0x000000ff0900720c */ /* 0x000fc40003f45070 */
[----:B------:R-:W-:Y:S01]  /*17c0*/  SEL R9, RZ, 0x10, P4 ;  /* 0x00000010ff097807 */ /* 0x000fe20002000000 */
[-C--:B------:R-:W-:Y:S01]  /*17d0*/  HMMA.16816.F32 R48, R104, R14.reuse, R48 ;  /* 0x0000000e6830723c */ /* 0x080fe20000001830 */
[----:B------:R-:W-:Y:S02]  /*17e0*/  SEL R8, R8, RZ, !P0 ;  /* 0x000000ff08087207 */ /* 0x000fe40004000000 */
[----:B------:R-:W-:Y:S02]  /*17f0*/  ISETP.GE.AND P4, PT, R2, 0x2, PT ;  /* 0x000000020200780c */ /* 0x000fe40003f86270 */
[----:B------:R-:W-:Y:S02]  /*1800*/  ISETP.NE.U32.AND P3, PT, R8, RZ, PT ;  /* 0x000000ff0800720c */ /* 0x000fe40003f65070 */
[----:B------:R-:W-:Y:S01]  /*1810*/  SEL R8, RZ, 0x10, P5 ;  /* 0x00000010ff087807 */ /* 0x000fe20002800000 */
[----:B--2---:R-:W-:Y:S01]  /*1820*/  HMMA.16816.F32 R80, R20, R14, R80 ;  /* 0x0000000e1450723c */ /* 0x004fe20000001850 */
[----:B------:R-:W-:-:S02]  /*1830*/  SEL R2, R2, RZ, !P4 ;  /* 0x000000ff02027207 */ /* 0x000fc40006000000 */
[----:B------:R-:W-:Y:S02]  /*1840*/  SEL R9, R9, RZ, !P0 ;  /* 0x000000ff09097207 */ /* 0x000fe40004000000 */
[----:B------:R-:W-:Y:S02]  /*1850*/  SEL R8, R8, RZ, !P0 ;  /* 0x000000ff08087207 */ /* 0x000fe40004000000 */
[----:B------:R-:W-:Y:S01]  /*1860*/  ISETP.NE.U32.AND P5, PT, R9, RZ, PT ;  /* 0x000000ff0900720c */ /* 0x000fe20003fa5070 */
[----:B----4-:R-:W-:Y:S01]  /*1870*/  HMMA.16816.F32 R68, R44, R86, R68 ;  /* 0x000000562c44723c */ /* 0x010fe20000001844 */
[----:B------:R-:W-:Y:S01]  /*1880*/  BAR.SYNC.DEFER_BLOCKING 0x0 ;  /* 0x0000000000007b1d */ /* 0x000fe20000010000 */
[----:B------:R-:W-:Y:S01]  /*1890*/  ISETP.NE.U32.AND P0, PT, R8, RZ, PT ;  /* 0x000000ff0800720c */ /* 0x000fe20003f05070 */
[----:B------:R-:W-:-:S05]  /*18a0*/  IMAD.WIDE R8, R0, 0x2, R120 ;  /* 0x0000000200087825 */ /* 0x000fca00078e0278 */
[----:B------:R-:W-:Y:S07]  /*18b0*/  HMMA.16816.F32 R84, R20, R86, R40 ;  /* 0x000000561454723c */ /* 0x000fee0000001828 */
[----:B------:R-:W-:Y:S01]  /*18c0*/  IMAD R41, R2, 0x4000, R4 ;  /* 0x0000400002297824 */ /* 0x000fe200078e0204 */
[C---:B------:R-:W-:Y:S07]  /*18d0*/  HMMA.16816.F32 R64, R44.reuse, R14, R64 ;  /* 0x0000000e2c40723c */ /* 0x040fee0000001840 */
[C---:B------:R-:W-:Y:S01]  /*18e0*/  IMAD.WIDE R14, R0.reuse, 0x2, R122 ;  /* 0x00000002000e7825 */ /* 0x040fe200078e027a */
[C---:B------:R-:W-:Y:S01]  /*18f0*/  HMMA.16816.F32 R72, R44.reuse, R90, R72 ;  /* 0x0000005a2c48723c */ /* 0x040fe20000001848 */
[----:B------:R-:W-:Y:S01]  /*1900*/  @!PT LDS RZ, [RZ] ;  /* 0x00000000fffff984 */ /* 0x000fe20000000800 */
[----:B------:R-:W-:Y:S01]  /*1910*/  @!PT LDS RZ, [RZ] ;  /* 0x00000000fffff984 */ /* 0x000fe20000000800 */
[----:B------:R-:W-:Y:S01]  /*1920*/  @!PT LDS RZ, [RZ] ;  /* 0x00000000fffff984 */ /* 0x000fe20000000800 */
[----:B------:R1:W-:Y:S04]  /*1930*/  LDGSTS.E.BYPASS.128 [R41], [R12.64], P1 ;  /* 0x000000000c297fae */ /* 0x0003e80008901c4a */
[----:B------:R2:W-:Y:S03]  /*1940*/  LDGSTS.E.BYPASS.128 [R41+0x800], [R14.64], P1 ;  /* 0x008000000e297fae */ /* 0x0005e60008901c4a */
[----:B------:R-:W-:Y:S01]  /*1950*/  HMMA.16816.F32 R76, R44, R10, R76 ;  /* 0x0000000a2c4c723c */ /* 0x000fe2000000184c */
[----:B------:R3:W-:Y:S01]  /*1960*/  LDGSTS.E.BYPASS.128 [R41+0x1000], [R8.64], P1 ;  /* 0x0100000008297fae */ /* 0x0007e20008901c4a */
[----:B-1----:R-:W-:-:S06]  /*1970*/  IMAD.WIDE R12, R0, 0x2, R114 ;  /* 0x00000002000c7825 */ /* 0x002fcc00078e0272 */
[----:B------:R-:W-:Y:S01]  /*1980*/  HMMA.16816.F32 R60, R104, R10, R60 ;  /* 0x0000000a683c723c */ /* 0x000fe2000000183c */
[C---:B--2---:R-:W-:Y:S01]  /*1990*/  IMAD.WIDE R14, R0.reuse, 0x2, R102 ;  /* 0x00000002000e7825 */ /* 0x044fe200078e0266 */
[----:B------:R1:W-:Y:S03]  /*19a0*/  LDGSTS.E.BYPASS.128 [R41+0x1800], [R12.64], P1 ;  /* 0x018000000c297fae */ /* 0x0003e60008901c4a */
[----:B---3--:R-:W-:-:S03]  /*19b0*/  IMAD.WIDE R8, R0, 0x2, R110 ;  /* 0x0000000200087825 */ /* 0x008fc600078e026e */
[----:B------:R-:W-:Y:S01]  /*19c0*/  HMMA.16816.F32 R44, R20, R10, R16 ;  /* 0x0000000a142c723c */ /* 0x000fe20000001810 */
[----:B-1----:R-:W-:-:S06]  /*19d0*/  IMAD.WIDE R12, R0, 0x2, R108 ;  /* 0x00000002000c7825 */ /* 0x002fcc00078e026c */
[----:B------:R-:W-:Y:S01]  /*19e0*/  LEA R17, R2, 0x8000, 0xd ;  /* 0x0000800002117811 */ /* 0x000fe200078e68ff */
[----:B------:R-:W-:Y:S01]  /*19f0*/  HMMA.16816.F32 R56, R104, R90, R56 ;  /* 0x0000005a6838723c */ /* 0x000fe20000001838 */
[C---:B------:R-:W-:Y:S01]  /*1a00*/  IMAD.WIDE R10, R0.reuse, 0x2, R112 ;  /* 0x00000002000a7825 */ /* 0x040fe200078e0270 */
[----:B------:R-:W-:-:S03]  /*1a10*/  IADD3 R0, R0, 0x40, RZ ;  /* 0x0000004000007810 */ /* 0x000fc60007ffe0ff */
[----:B------:R-:W-:Y:S01]  /*1a20*/  IMAD.IADD R17, R4, 0x1, R17 ;  /* 0x0000000104117824 */ /* 0x000fe200078e0211 */
[----:B------:R1:W-:Y:S02]  /*1a30*/  LDGSTS.E.BYPASS.128 [R41+0x2000], [R10.64], P1 ;  /* 0x020000000a297fae */ /* 0x0003e40008901c4a */
[----:B------:R-:W-:Y:S02]  /*1a40*/  HMMA.16816.F32 R88, R20, R90, R92 ;  /* 0x0000005a1458723c */ /* 0x000fe4000000185c */
[----:B------:R2:W-:Y:S04]  /*1a50*/  LDGSTS.E.BYPASS.128 [R41+0x2800], [R8.64], P1 ;  /* 0x0280000008297fae */ /* 0x0005e80008901c4a */
[----:B------:R3:W-:Y:S01]  /*1a60*/  LDGSTS.E.BYPASS.128 [R41+0x3000], [R12.64], P1 ;  /* 0x030000000c297fae */ /* 0x0007e20008901c4a */
[----:B-1----:R-:W-:-:S03]  /*1a70*/  IMAD.WIDE R10, R3, 0x2, R98 ;  /* 0x00000002030a7825 */ /* 0x002fc600078e0262 */
[----:B------:R1:W-:Y:S01]  /*1a80*/  LDGSTS.E.BYPASS.128 [R41+0x3800], [R14.64], P1 ;  /* 0x038000000e297fae */ /* 0x0003e20008901c4a */
[----:B--2---:R-:W-:-:S03]  /*1a90*/  IMAD.WIDE R8, R3, 0x2, R100 ;  /* 0x0000000203087825 */ /* 0x004fc600078e0264 */
[----:B------:R-:W0:Y:S01]  /*1aa0*/  LDGDEPBAR ;  /* 0x00000000000079af */ /* 0x000e220000000000 */
[----:B---3--:R-:W-:-:S03]  /*1ab0*/  IMAD.WIDE R12, R3, 0x2, R96 ;  /* 0x00000002030c7825 */ /* 0x008fc600078e0260 */
[----:B------:R2:W-:Y:S01]  /*1ac0*/  LDGSTS.E.BYPASS.128 [R17], [R8.64], P2 ;  /* 0x0000000008117fae */ /* 0x0005e20009101c4a */
[----:B-1----:R-:W-:-:S03]  /*1ad0*/  IMAD.WIDE R14, R3, 0x2, R6 ;  /* 0x00000002030e7825 */ /* 0x002fc600078e0206 */
[----:B------:R2:W-:Y:S01]  /*1ae0*/  LDGSTS.E.BYPASS.128 [R17+0x800], [R10.64], P3 ;  /* 0x008000000a117fae */ /* 0x0005e20009901c4a */
[----:B------:R-:W-:-:S03]  /*1af0*/  IMAD.IADD R3, R162, 0x1, R3 ;  /* 0x00000001a2037824 */ /* 0x000fc600078e0203 */
[----:B------:R2:W-:Y:S04]  /*1b00*/  LDGSTS.E.BYPASS.128 [R17+0x1000], [R12.64], P5 ;  /* 0x010000000c117fae */ /* 0x0005e8000a901c4a */
[----:B------:R2:W-:Y:S01]  /*1b10*/  LDGSTS.E.BYPASS.128 [R17+0x1800], [R14.64], P0 ;  /* 0x018000000e117fae */ /* 0x0005e20008101c4a */
[----:B------:R-:W-:-:S03]  /*1b20*/  ISETP.NE.U32.AND P0, PT, R155, UR4, PT ;  /* 0x000000049b007c0c */ /* 0x000fc6000bf05070 */
[----:B------:R-:W0:Y:S01]  /*1b30*/  LDGDEPBAR ;  /* 0x00000000000079af */ /* 0x000e220000000000 */
[----:B------:R-:W-:-:S13]  /*1b40*/  ISETP.NE.AND.EX P0, PT, RZ, UR5, PT, P0 ;  /* 0x00000005ff007c0c */ /* 0x000fda000bf05300 */
[----:B--2---:R-:W-:Y:S05]  /*1b50*/  @P0 BRA `(.L_x_2) ;  /* 0xfffff4a000000947 */ /* 0x004fea000383ffff */
[----:B------:R-:W-:Y:S02]  /*1b60*/  F2FP.PACK_AB R46, R47, R46 ;  /* 0x0000002e2f2e723e */ /* 0x000fe400000000ff */
[----:B------:R-:W-:Y:S02]  /*1b70*/  F2FP.PACK_AB R44, R45, R44 ;  /* 0x0000002c2d2c723e */ /* 0x000fe400000000ff */
[----:B------:R-:W-:Y:S02]  /*1b80*/  F2FP.PACK_AB R90, R91, R90 ;  /* 0x0000005a5b5a723e */ /* 0x000fe400000000ff */
[----:B------:R-:W-:Y:S02]  /*1b90*/  F2FP.PACK_AB R88, R89, R88 ;  /* 0x000000585958723e */ /* 0x000fe400000000ff */
[----:B------:R-:W-:Y:S02]  /*1ba0*/  F2FP.PACK_AB R86, R87, R86 ;  /* 0x000000565756723e */ /* 0x000fe400000000ff */
[----:B------:R-:W-:-:S02]  /*1bb0*/  F2FP.PACK_AB R84, R85, R84 ;  /* 0x000000545554723e */ /* 0x000fc400000000ff */
        /* <DEDUP_REMOVED lines=26> */
.L_x_1:
[C---:B-1----:R-:W-:Y:S01]  /*1d60*/  IMAD.SHL.U32 R2, R164.reuse, 0x10, RZ ;  /* 0x00000010a4027824 */ /* 0x042fe200078e00ff */
[C---:B------:R-:W-:Y:S01]  /*1d70*/  LOP3.LUT R4, R164.reuse, 0x40, RZ, 0xc0, !PT ;  /* 0x00000040a4047812 */ /* 0x040fe200078ec0ff */
[----:B------:R-:W-:Y:S01]  /*1d80*/  IMAD.SHL.U32 R0, R164, 0x2, RZ ;  /* 0x00000002a4007824 */ /* 0x000fe200078e00ff */
[----:B------:R-:W-:Y:S01]  /*1d90*/  LOP3.LUT R163, R163, 0x3f8, RZ, 0xc0, !PT ;  /* 0x000003f8a3a37812 */ /* 0x000fe200078ec0ff */
[----:B------:R-:W-:-:S04]  /*1da0*/  DEPBAR.LE SB0, 0x0 ;  /* 0x000080000000791a */ /* 0x000fc80000000000 */
[----:B------:R-:W-:Y:S01]  /*1db0*/  LOP3.LUT R3, R2, 0xc0, RZ, 0xc0, !PT ;  /* 0x000000c002037812 */ /* 0x000fe200078ec0ff */
[----:B------:R-:W-:Y:S01]  /*1dc0*/  IMAD.SHL.U32 R2, R4, 0x10, RZ ;  /* 0x0000001004027824 */ /* 0x000fe200078e00ff */
[----:B------:R-:W-:Y:S01]  /*1dd0*/  LOP3.LUT R4, R163, 0x400, RZ, 0xfc, !PT ;  /* 0x00000400a3047812 */ /* 0x000fe200078efcff */
[----:B------:R-:W-:Y:S01]  /*1de0*/  IMAD.MOV.U32 R33, RZ, RZ, R44 ;  /* 0x000000ffff217224 */ /* 0x000fe200078e002c */
[----:B------:R-:W-:Y:S01]  /*1df0*/  LOP3.LUT R0, R3, 0x6, R0, 0xf8, !PT ;  /* 0x0000000603007812 */ /* 0x000fe200078ef800 */
[----:B------:R-:W-:Y:S01]  /*1e00*/  IMAD R39, R144, c[0x0][0x18c], RZ ;  /* 0x0000630090277a24 */ /* 0x000fe200078e02ff */
[----:B------:R-:W-:Y:S01]  /*1e10*/  SHF.R.U32.HI R5, RZ, 0x3, R4 ;  /* 0x00000003ff057819 */ /* 0x000fe20000011604 */
[----:B------:R-:W-:Y:S01]  /*1e20*/  IMAD R31, R149, c[0x0][0x18c], RZ ;  /* 0x00006300951f7a24 */ /* 0x000fe200078e02ff */
[----:B------:R-:W-:Y:S01]  /*1e30*/  LOP3.LUT R164, R164, 0x78, RZ, 0xc0, !PT ;  /* 0x00000078a4a47812 */ /* 0x000fe200078ec0ff */
[----:B------:R-:W-:Y:S01]  /*1e40*/  IMAD R165, R165, 0x10, R0 ;  /* 0x00000010a5a57824 */ /* 0x000fe200078e0200 */
[----:B------:R-:W-:Y:S01]  /*1e50*/  BAR.SYNC.DEFER_BLOCKING 0x0 ;  /* 0x0000000000007b1d */ /* 0x000fe20000010000 */
[C---:B------:R-:W-:Y:S01]  /*1e60*/  ISETP.GE.AND P0, PT, R127.reuse, c[0x0][0x17c], PT ;  /* 0x00005f007f007a0c */ /* 0x040fe20003f06270 */
[----:B------:R-:W-:Y:S01]  /*1e70*/  IMAD R29, R146, c[0x0][0x18c], RZ ;  /* 0x00006300921d7a24 */ /* 0x000fe200078e02ff */
[----:B------:R-:W-:Y:S01]  /*1e80*/  SHF.L.U64.HI R145, R127, 0x1, R145 ;  /* 0x000000017f917819 */ /* 0x000fe20000010291 */
[----:B------:R-:W-:Y:S01]  /*1e90*/  IMAD.IADD R164, R163, 0x1, R164 ;  /* 0x00000001a3a47824 */ /* 0x000fe200078e02a4 */
[----:B------:R-:W-:Y:S01]  /*1ea0*/  LOP3.LUT R2, R2, R165, R128, 0xfe, !PT ;  /* 0x000000a502027212 */ /* 0x000fe200078efe80 */
[----:B------:R-:W-:Y:S01]  /*1eb0*/  IMAD.SHL.U32 R127, R127, 0x2, RZ ;  /* 0x000000027f7f7824 */ /* 0x000fe200078e00ff */
[----:B------:R-:W-:Y:S01]  /*1ec0*/  ISETP.LT.AND P2, PT, R144, c[0x0][0x178], !P0 ;  /* 0x00005e0090007a0c */ /* 0x000fe20004741270 */
[----:B------:R-:W-:Y:S01]  /*1ed0*/  IMAD.SHL.U32 R164, R164, 0x2, RZ ;  /* 0x00000002a4a47824 */ /* 0x000fe200078e00ff */
[----:B------:R-:W-:-:S02]  /*1ee0*/  LOP3.LUT R3, R2, 0x200, RZ, 0xfc, !PT ;  /* 0x0000020002037812 */ /* 0x000fc400078efcff */
[----:B------:R-:W-:Y:S02]  /*1ef0*/  SHF.R.U32.HI R0, RZ, 0x3, R2 ;  /* 0x00000003ff007819 */ /* 0x000fe40000011602 */
[----:B------:R-:W-:Y:S02]  /*1f00*/  SHF.R.U32.HI R4, RZ, 0x3, R3 ;  /* 0x00000003ff047819 */ /* 0x000fe40000011603 */
[----:B------:R-:W-:Y:S02]  /*1f10*/  LOP3.LUT R3, R0, 0xf8, RZ, 0xc0, !PT ;  /* 0x000000f800037812 */ /* 0x000fe400078ec0ff */
[----:B------:R-:W-:Y:S02]  /*1f20*/  LOP3.LUT R0, R5, 0xf8, RZ, 0xc0, !PT ;  /* 0x000000f805007812 */ /* 0x000fe400078ec0ff */
[----:B------:R-:W-:Y:S01]  /*1f30*/  LOP3.LUT R5, R4, 0x1ffffff8, RZ, 0xc0, !PT ;  /* 0x1ffffff804057812 */ /* 0x000fe200078ec0ff */
[----:B------:R-:W-:Y:S01]  /*1f40*/  IMAD.IADD R3, R2, 0x1, R3 ;  /* 0x0000000102037824 */ /* 0x000fe200078e0203 */
[----:B------:R-:W-:Y:S01]  /*1f50*/  ISETP.LT.AND P1, PT, R146, c[0x0][0x178], !P0 ;  /* 0x00005e0092007a0c */ /* 0x000fe20004721270 */
[----:B------:R-:W-:Y:S01]  /*1f60*/  IMAD.IADD R163, R163, 0x1, R0 ;  /* 0x00000001a3a37824 */ /* 0x000fe200078e0200 */
[----:B------:R-:W-:Y:S01]  /*1f70*/  ISETP.LT.AND P5, PT, R149, c[0x0][0x178], !P0 ;  /* 0x00005e0095007a0c */ /* 0x000fe200047a1270 */
[----:B------:R-:W-:Y:S01]  /*1f80*/  IMAD.SHL.U32 R0, R3, 0x2, RZ ;  /* 0x0000000203007824 */ /* 0x000fe200078e00ff */
[----:B------:R-:W-:Y:S01]  /*1f90*/  ISETP.LT.AND P3, PT, R154, c[0x0][0x178], !P0 ;  /* 0x00005e009a007a0c */ /* 0x000fe20004761270 */
[----:B------:R-:W-:-:S02]  /*1fa0*/  IMAD.MOV.U32 R3, RZ, RZ, R24 ;  /* 0x000000ffff037224 */ /* 0x000fc400078e0018 */
[----:B------:R-:W-:Y:S02]  /*1fb0*/  IMAD.IADD R5, R2, 0x1, R5 ;  /* 0x0000000102057824 */ /* 0x000fe400078e0205 */
[----:B------:R-:W-:Y:S01]  /*1fc0*/  IMAD.SHL.U32 R163, R163, 0x2, RZ ;  /* 0x00000002a3a37824 */ /* 0x000fe200078e00ff */
[----:B------:R1:W-:Y:S01]  /*1fd0*/  STS [R0], R3 ;  /* 0x0000000300007388 */ /* 0x0003e20000000800 */
[----:B------:R-:W-:-:S05]  /*1fe0*/  IMAD.SHL.U32 R35, R5, 0x2, RZ ;  /* 0x0000000205237824 */ /* 0x000fca00078e00ff */
[----:B------:R-:W-:Y:S01]  /*1ff0*/  STS [R35+0x400], R26 ;  /* 0x0004001a23007388 */ /* 0x000fe20000000800 */
[----:B-1----:R-:W-:Y:S02]  /*2000*/  IMAD.MOV.U32 R3, RZ, RZ, R28 ;  /* 0x000000ffff037224 */ /* 0x002fe400078e001c */
[----:B------:R-:W-:-:S03]  /*2010*/  IMAD.WIDE R28, R29, R156, c[0x0][0x170] ;  /* 0x00005c001d1c7625 */ /* 0x000fc600078e029c */
[----:B------:R1:W-:Y:S04]  /*2020*/  STS [R0+0x20], R3 ;  /* 0x0000200300007388 */ /* 0x0003e80000000800 */
[----:B------:R2:W-:Y:S01]  /*2030*/  STS [R35+0x420], R30 ;  /* 0x0004201e23007388 */ /* 0x0005e20000000800 */
[----:B-1----:R-:W-:Y:S02]  /*2040*/  IMAD.MOV.U32 R3, RZ, RZ, R32 ;  /* 0x000000ffff037224 */ /* 0x002fe400078e0020 */
[----:B--2---:R-:W-:-:S03]  /*2050*/  IMAD.WIDE R30, R31, R156, c[0x0][0x170] ;  /* 0x00005c001f1e7625 */ /* 0x004fc600078e029c */
[----:B------:R1:W-:Y:S04]  /*2060*/  STS [R0+0x40], R3 ;  /* 0x0000400300007388 */ /* 0x0003e80000000800 */
[----:B------:R-:W-:Y:S01]  /*2070*/  STS [R35+0x440], R34 ;  /* 0x0004402223007388 */ /* 0x000fe20000000800 */
[----:B-1----:R-:W-:Y:S01]  /*2080*/  IMAD.MOV.U32 R3, RZ, RZ, R36 ;  /* 0x000000ffff037224 */ /* 0x002fe200078e0024 */
[----:B------:R-:W-:-:S04]  /*2090*/  IADD3 R36, P6, R28, R127, RZ ;  /* 0x0000007f1c247210 */ /* 0x000fc80007fde0ff */
[----:B------:R1:W-:Y:S01]  /*20a0*/  STS [R0+0x60], R3 ;  /* 0x0000600300007388 */ /* 0x0003e20000000800 */
[----:B------:R-:W-:-:S03]  /*20b0*/  IMAD.X R37, R29, 0x1, R145, P6 ;  /* 0x000000011d257824 */ /* 0x000fc600030e0691 */
[----:B------:R-:W-:Y:S04]  /*20c0*/  STS [R35+0x460], R38 ;  /* 0x0004602623007388 */ /* 0x000fe80000000800 */
[----:B------:R-:W-:Y:S01]  /*20d0*/  BAR.SYNC.DEFER_BLOCKING 0x0 ;  /* 0x0000000000007b1d */ /* 0x000fe20000010000 */
[----:B-1----:R-:W-:-:S05]  /*20e0*/  IMAD.MOV.U32 R3, RZ, RZ, R48 ;  /* 0x000000ffff037224 */ /* 0x002fca00078e0030 */
[----:B------:R-:W1:Y:S04]  /*20f0*/  LDS.128 R16, [R164] ;  /* 0x00000000a4107984 */ /* 0x000e680000000c00 */
[----:B------:R-:W2:Y:S04]  /*2100*/  LDS.128 R12, [R163+0x800] ;  /* 0x00080000a30c7984 */ /* 0x000ea80000000c00 */
[----:B------:R-:W-:Y:S06]  /*2110*/  BAR.SYNC.DEFER_BLOCKING 0x0 ;  /* 0x0000000000007b1d */ /* 0x000fec0000010000 */
[----:B------:R3:W-:Y:S04]  /*2120*/  STS [R0], R3 ;  /* 0x0000000300007388 */ /* 0x0007e80000000800 */
[----:B------:R-:W-:Y:S01]  /*2130*/  STS [R35+0x400], R50 ;  /* 0x0004003223007388 */ /* 0x000fe20000000800 */
[----:B---3--:R-:W-:-:S05]  /*2140*/  IMAD.MOV.U32 R3, RZ, RZ, R52 ;  /* 0x000000ffff037224 */ /* 0x008fca00078e0034 */
[----:B------:R3:W-:Y:S04]  /*2150*/  STS [R0+0x20], R3 ;  /* 0x0000200300007388 */ /* 0x0007e80000000800 */
[----:B------:R-:W-:Y:S01]  /*2160*/  STS [R35+0x420], R54 ;  /* 0x0004203623007388 */ /* 0x000fe20000000800 */
[----:B---3--:R-:W-:-:S05]  /*2170*/  IMAD.MOV.U32 R3, RZ, RZ, R56 ;  /* 0x000000ffff037224 */ /* 0x008fca00078e0038 */
[----:B------:R3:W-:Y:S04]  /*2180*/  STS [R0+0x40], R3 ;  /* 0x0000400300007388 */ /* 0x0007e80000000800 */
[----:B------:R-:W-:Y:S01]  /*2190*/  STS [R35+0x440], R58 ;  /* 0x0004403a23007388 */ /* 0x000fe20000000800 */
[----:B---3--:R-:W-:-:S05]  /*21a0*/  IMAD.MOV.U32 R3, RZ, RZ, R60 ;  /* 0x000000ffff037224 */ /* 0x008fca00078e003c */
[----:B------:R3:W-:Y:S04]  /*21b0*/  STS [R0+0x60], R3 ;  /* 0x0000600300007388 */ /* 0x0007e80000000800 */
[----:B------:R-:W-:Y:S04]  /*21c0*/  STS [R35+0x460], R62 ;  /* 0x0004603e23007388 */ /* 0x000fe80000000800 */
[----:B------:R-:W-:Y:S01]  /*21d0*/  BAR.SYNC.DEFER_BLOCKING 0x0 ;  /* 0x0000000000007b1d */ /* 0x000fe20000010000 */
[----:B---3--:R-:W-:-:S05]  /*21e0*/  IMAD.MOV.U32 R3, RZ, RZ, R64 ;  /* 0x000000ffff037224 */ /* 0x008fca00078e0040 */
[----:B------:R-:W3:Y:S04]  /*21f0*/  LDS.128 R4, [R164] ;  /* 0x00000000a4047984 */ /* 0x000ee80000000c00 */
[----:B------:R-:W4:Y:S04]  /*2200*/  LDS.128 R8, [R163+0x800] ;  /* 0x00080000a3087984 */ /* 0x000f280000000c00 */
[----:B------:R-:W-:Y:S06]  /*2210*/  BAR.SYNC.DEFER_BLOCKING 0x0 ;  /* 0x0000000000007b1d */ /* 0x000fec0000010000 */
[----:B------:R1:W-:Y:S04]  /*2220*/  STS [R0], R3 ;  /* 0x0000000300007388 */ /* 0x0003e80000000800 */
[----:B------:R-:W-:Y:S01]  /*2230*/  STS [R35+0x400], R66 ;  /* 0x0004004223007388 */ /* 0x000fe20000000800 */
[----:B-1----:R-:W-:-:S05]  /*2240*/  IMAD.MOV.U32 R3, RZ, RZ, R68 ;  /* 0x000000ffff037224 */ /* 0x002fca00078e0044 */
[----:B------:R1:W-:Y:S04]  /*2250*/  STS [R0+0x20], R3 ;  /* 0x0000200300007388 */ /* 0x0003e80000000800 */
[----:B------:R-:W-:Y:S01]  /*2260*/  STS [R35+0x420], R70 ;  /* 0x0004204623007388 */ /* 0x000fe20000000800 */
[----:B-1----:R-:W-:-:S05]  /*2270*/  IMAD.MOV.U32 R3, RZ, RZ, R72 ;  /* 0x000000ffff037224 */ /* 0x002fca00078e0048 */
[----:B------:R1:W-:Y:S04]  /*2280*/  STS [R0+0x40], R3 ;  /* 0x0000400300007388 */ /* 0x0003e80000000800 */
[----:B------:R-:W-:Y:S01]  /*2290*/  STS [R35+0x440], R74 ;  /* 0x0004404a23007388 */ /* 0x000fe20000000800 */
[----:B-1----:R-:W-:-:S05]  /*22a0*/  IMAD.MOV.U32 R3, RZ, RZ, R76 ;  /* 0x000000ffff037224 */ /* 0x002fca00078e004c */
[----:B------:R1:W-:Y:S04]  /*22b0*/  STS [R0+0x60], R3 ;  /* 0x0000600300007388 */ /* 0x0003e80000000800 */
[----:B------:R-:W-:Y:S04]  /*22c0*/  STS [R35+0x460], R78 ;  /* 0x0004604e23007388 */ /* 0x000fe80000000800 */
[----:B------:R-:W-:Y:S01]  /*22d0*/  BAR.SYNC.DEFER_BLOCKING 0x0 ;  /* 0x0000000000007b1d */ /* 0x000fe20000010000 */
[----:B-1----:R-:W-:-:S05]  /*22e0*/  IMAD.MOV.U32 R3, RZ, RZ, R80 ;  /* 0x000000ffff037224 */ /* 0x002fca00078e0050 */
[----:B------:R-:W1:Y:S04]  /*22f0*/  LDS.128 R24, [R164] ;  /* 0x00000000a4187984 */ /* 0x000e680000000c00 */
[----:B------:R-:W1:Y:S04]  /*2300*/  LDS.128 R20, [R163+0x800] ;  /* 0x00080000a3147984 */ /* 0x000e680000000c00 */
[----:B------:R-:W-:Y:S06]  /*2310*/  BAR.SYNC.DEFER_BLOCKING 0x0 ;  /* 0x0000000000007b1d */ /* 0x000fec0000010000 */
[----:B------:R2:W-:Y:S04]  /*2320*/  STS [R0], R3 ;  /* 0x0000000300007388 */ /* 0x0005e80000000800 */
[----:B------:R-:W-:Y:S01]  /*2330*/  STS [R35+0x400], R82 ;  /* 0x0004005223007388 */ /* 0x000fe20000000800 */
[----:B--2---:R-:W-:-:S05]  /*2340*/  IMAD.MOV.U32 R3, RZ, RZ, R84 ;  /* 0x000000ffff037224 */ /* 0x004fca00078e0054 */
[----:B------:R2:W-:Y:S04]  /*2350*/  STS [R0+0x20], R3 ;  /* 0x0000200300007388 */ /* 0x0005e80000000800 */
[----:B------:R-:W-:Y:S01]  /*2360*/  STS [R35+0x420], R86 ;  /* 0x0004205623007388 */ /* 0x000fe20000000800 */
[----:B--2---:R-:W-:-:S05]  /*2370*/  IMAD.MOV.U32 R3, RZ, RZ, R88 ;  /* 0x000000ffff037224 */ /* 0x004fca00078e0058 */
[----:B------:R2:W-:Y:S04]  /*2380*/  STS [R0+0x40], R3 ;  /* 0x0000400300007388 */ /* 0x0005e80000000800 */
[----:B------:R-:W-:Y:S04]  /*2390*/  STS [R35+0x440], R90 ;  /* 0x0004405a23007388 */ /* 0x000fe80000000800 */
[----:B------:R1:W-:Y:S01]  /*23a0*/  STS [R0+0x60], R33 ;  /* 0x0000602100007388 */ /* 0x0003e20000000800 */
[----:B--2---:R-:W-:-:S03]  /*23b0*/  IMAD.WIDE R2, R39, R156, c[0x0][0x170] ;  /* 0x00005c0027027625 */ /* 0x004fc600078e029c */
[----:B------:R2:W-:Y:S04]  /*23c0*/  STS [R35+0x460], R46 ;  /* 0x0004602e23007388 */ /* 0x0005e80000000800 */
[----:B------:R-:W-:Y:S01]  /*23d0*/  BAR.SYNC.DEFER_BLOCKING 0x0 ;  /* 0x0000000000007b1d */ /* 0x000fe20000010000 */
[-C--:B------:R-:W-:Y:S01]  /*23e0*/  IADD3 R34, P4, R2, R127.reuse, RZ ;  /* 0x0000007f02227210 */ /* 0x080fe20007f9e0ff */
[----:B-1----:R-:W-:Y:S02]  /*23f0*/  IMAD.MOV.U32 R0, RZ, RZ, c[0x0][0x18c] ;  /* 0x00006300ff007624 */ /* 0x002fe400078e00ff */
[----:B------:R-:W-:Y:S02]  /*2400*/  IMAD R33, R148, c[0x0][0x18c], RZ ;  /* 0x0000630094217a24 */ /* 0x000fe400078e02ff */
[----:B--2---:R-:W-:Y:S01]  /*2410*/  IMAD.X R35, R3, 0x1, R145, P4 ;  /* 0x0000000103237824 */ /* 0x004fe200020e0691 */
[----:B------:R-:W-:Y:S01]  /*2420*/  IADD3 R38, P4, R30, R127, RZ ;  /* 0x0000007f1e267210 */ /* 0x000fe20007f9e0ff */
[----:B------:R-:W-:-:S02]  /*2430*/  IMAD R3, R0, 0x40, R39 ;  /* 0x0000004000037824 */ /* 0x000fc400078e0227 */
[----:B------:R-:W-:-:S04]  /*2440*/  IMAD.WIDE R32, R33, R156, c[0x0][0x170] ;  /* 0x00005c0021207625 */ /* 0x000fc800078e029c */
[----:B------:R-:W-:Y:S01]  /*2450*/  IMAD.X R39, R31, 0x1, R145, P4 ;  /* 0x000000011f277824 */ /* 0x000fe200020e0691 */
[----:B------:R-:W-:Y:S01]  /*2460*/  IADD3 R32, P6, R32, R127, RZ ;  /* 0x0000007f20207210 */ /* 0x000fe20007fde0ff */
[----:B------:R-:W-:Y:S01]  /*2470*/  IMAD R31, R0, 0x10, R3 ;  /* 0x00000010001f7824 */ /* 0x000fe200078e0203 */
[----:B------:R-:W-:Y:S01]  /*2480*/  ISETP.LT.AND P4, PT, R148, c[0x0][0x178], !P0 ;  /* 0x00005e0094007a0c */ /* 0x000fe20004781270 */
[----:B------:R-:W-:-:S04]  /*2490*/  IMAD.WIDE R2, R3, R156, c[0x0][0x170] ;  /* 0x00005c0003027625 */ /* 0x000fc800078e029c */
[-C--:B------:R-:W-:Y:S01]  /*24a0*/  IMAD.WIDE R28, R31, R156.reuse, c[0x0][0x170] ;  /* 0x00005c001f1c7625 */ /* 0x080fe200078e029c */
[----:B------:R-:W1:Y:S03]  /*24b0*/  LDS.128 R44, [R164] ;  /* 0x00000000a42c7984 */ /* 0x000e660000000c00 */
[----:B------:R-:W-:Y:S01]  /*24c0*/  IMAD R41, R0, 0x10, R31 ;  /* 0x0000001000297824 */ /* 0x000fe200078e021f */
[----:B------:R2:W-:Y:S01]  /*24d0*/  @P2 STG.E.128 [R34.64], R16 ;  /* 0x0000001022002986 */ /* 0x0005e2000c101d0a */
[----:B------:R-:W-:Y:S01]  /*24e0*/  IMAD.X R33, R33, 0x1, R145, P6 ;  /* 0x0000000121217824 */ /* 0x000fe200030e0691 */
[-C--:B------:R-:W-:Y:S01]  /*24f0*/  IADD3 R28, P6, R28, R127.reuse, RZ ;  /* 0x0000007f1c1c7210 */ /* 0x080fe20007fde0ff */
[----:B------:R-:W-:Y:S01]  /*2500*/  IMAD.WIDE R30, R41, R156, c[0x0][0x170] ;  /* 0x00005c00291e7625 */ /* 0x000fe200078e029c */
[----:B------:R1:W-:Y:S01]  /*2510*/  @P1 STG.E.128 [R36.64], R12 ;  /* 0x0000000c24001986 */ /* 0x0003e2000c101d0a */
[----:B------:R-:W-:-:S02]  /*2520*/  IADD3 R2, P1, R2, R127, RZ ;  /* 0x0000007f02027210 */ /* 0x000fc40007f3e0ff */
[----:B------:R-:W-:Y:S01]  /*2530*/  ISETP.LT.AND P2, PT, R153, c[0x0][0x178], !P0 ;  /* 0x00005e0099007a0c */ /* 0x000fe20004741270 */
[--C-:B------:R-:W-:Y:S01]  /*2540*/  IMAD.X R29, R29, 0x1, R145.reuse, P6 ;  /* 0x000000011d1d7824 */ /* 0x100fe200030e0691 */
[----:B---3--:R3:W-:Y:S01]  /*2550*/  @P5 STG.E.128 [R38.64], R4 ;  /* 0x0000000426005986 */ /* 0x0087e2000c101d0a */
[----:B------:R-:W-:Y:S01]  /*2560*/  IMAD.X R3, R3, 0x1, R145, P1 ;  /* 0x0000000103037824 */ /* 0x000fe200008e0691 */
[----:B------:R-:W-:Y:S02]  /*2570*/  ISETP.LT.AND P1, PT, R152, c[0x0][0x178], !P0 ;  /* 0x00005e0098007a0c */ /* 0x000fe40004721270 */
[----:B------:R-:W-:Y:S01]  /*2580*/  ISETP.LT.AND P0, PT, R151, c[0x0][0x178], !P0 ;  /* 0x00005e0097007a0c */ /* 0x000fe20004701270 */
[----:B----4-:R3:W-:Y:S01]  /*2590*/  @P4 STG.E.128 [R32.64], R8 ;  /* 0x0000000820004986 */ /* 0x0107e2000c101d0a */
[----:B--2---:R-:W-:-:S03]  /*25a0*/  IADD3 R16, P6, R30, R127, RZ ;  /* 0x0000007f1e107210 */ /* 0x004fc60007fde0ff */
[----:B------:R3:W-:Y:S02]  /*25b0*/  @P3 STG.E.128 [R2.64], R24 ;  /* 0x0000001802003986 */ /* 0x0007e4000c101d0a */
[----:B------:R-:W-:Y:S02]  /*25c0*/  IMAD.X R17, R31, 0x1, R145, P6 ;  /* 0x000000011f117824 */ /* 0x000fe400030e0691 */
[----:B------:R3:W-:Y:S04]  /*25d0*/  @P2 STG.E.128 [R28.64], R20 ;  /* 0x000000141c002986 */ /* 0x0007e8000c101d0a */
[----:B-1----:R3:W-:Y:S01]  /*25e0*/  @P1 STG.E.128 [R16.64], R44 ;  /* 0x0000002c10001986 */ /* 0x0027e2000c101d0a */
[----:B------:R-:W-:Y:S05]  /*25f0*/  @!P0 EXIT ;  /* 0x000000000000894d */ /* 0x000fea0003800000 */
[----:B------:R-:W1:Y:S01]  /*2600*/  LDS.128 R160, [R163+0x800] ;  /* 0x00080000a3a07984 */ /* 0x000e620000000c00 */
[----:B------:R-:W-:-:S04]  /*2610*/  IMAD R157, R0, 0x10, R41 ;  /* 0x00000010009d7824 */ /* 0x000fc800078e0229 */
[----:B------:R-:W-:-:S05]  /*2620*/  IMAD.WIDE R156, R157, R156, c[0x0][0x170] ;  /* 0x00005c009d9c7625 */ /* 0x000fca00078e029c */
[----:B---3--:R-:W-:-:S05]  /*2630*/  IADD3 R2, P0, R156, R127, RZ ;  /* 0x0000007f9c027210 */ /* 0x008fca0007f1e0ff */
[----:B------:R-:W-:-:S05]  /*2640*/  IMAD.X R3, R157, 0x1, R145, P0 ;  /* 0x000000019d037824 */ /* 0x000fca00000e0691 */
[----:B-1----:R-:W-:Y:S01]  /*2650*/  STG.E.128 [R2.64], R160 ;  /* 0x000000a002007986 */ /* 0x002fe2000c101d0a */
[----:B------:R-:W-:Y:S05]  /*2660*/  EXIT ;  /* 0x000000000000794d */ /* 0x000fea0003800000 */
.L_x_3:
[----:B------:R-:W-:-:S00]  /*2670*/  BRA `(.L_x_3) ;  /* 0xfffffff000007947 */ /* 0x000fc0000383ffff */
[----:B------:R-:W-:-:S00]  /*2680*/  NOP ;  /* 0x0000000000007918 */ /* 0x000fc00000000000 */
[----:B------:R-:W-:-:S00]  /*2690*/  NOP ;  /* 0x0000000000007918 */ /* 0x000fc00000000000 */
[----:B------:R-:W-:-:S00]  /*26a0*/  NOP ;  /* 0x0000000000007918 */ /* 0x000fc00000000000 */
[----:B------:R-:W-:-:S00]  /*26b0*/  NOP ;  /* 0x0000000000007918 */ /* 0x000fc00000000000 */
[----:B------:R-:W-:-:S00]  /*26c0*/  NOP ;  /* 0x0000000000007918 */ /* 0x000fc00000000000 */
[----:B------:R-:W-:-:S00]  /*26d0*/  NOP ;  /* 0x0000000000007918 */ /* 0x000fc00000000000 */
[----:B------:R-:W-:-:S00]  /*26e0*/  NOP ;  /* 0x0000000000007918 */ /* 0x000fc00000000000 */
[----:B------:R-:W-:-:S00]  /*26f0*/  NOP ;  /* 0x0000000000007918 */ /* 0x000fc00000000000 */
.L_x_4:


//--------------------- .nv.shared.matmul_kernel  --------------------------
	.section	.nv.shared.matmul_kernel,"aw",@nobits
	.sectionflags	@""
	.align	16
